//
// Generated by NVIDIA NVVM Compiler
//
// Compiler Build ID: CL-36424714
// Cuda compilation tools, release 13.0, V13.0.88
// Based on NVVM 20.0.0
//

.version 9.0
.target sm_100
.address_size 64

	// .globl	_Z10initArraysPiS_i

.visible .entry _Z10initArraysPiS_i(
	.param .u64 .ptr .align 1 _Z10initArraysPiS_i_param_0,
	.param .u64 .ptr .align 1 _Z10initArraysPiS_i_param_1,
	.param .u32 _Z10initArraysPiS_i_param_2
)
{
	.reg .pred 	%p<2>;
	.reg .b32 	%r<8>;
	.reg .b64 	%rd<8>;

	ld.param.u64 	%rd1, [_Z10initArraysPiS_i_param_0];
	ld.param.u64 	%rd2, [_Z10initArraysPiS_i_param_1];
	ld.param.u32 	%r2, [_Z10initArraysPiS_i_param_2];
	mov.u32 	%r3, %ctaid.x;
	mov.u32 	%r4, %ntid.x;
	mov.u32 	%r5, %tid.x;
	mad.lo.s32 	%r1, %r3, %r4, %r5;
	setp.ge.s32 	%p1, %r1, %r2;
	@%p1 bra 	$L__BB0_2;
	cvta.to.global.u64 	%rd3, %rd1;
	cvta.to.global.u64 	%rd4, %rd2;
	mul.wide.s32 	%rd5, %r1, 4;
	add.s64 	%rd6, %rd3, %rd5;
	mov.b32 	%r6, -1;
	st.global.u32 	[%rd6], %r6;
	add.s64 	%rd7, %rd4, %rd5;
	mov.b32 	%r7, 2147483647;
	st.global.u32 	[%rd7], %r7;
$L__BB0_2:
	ret;

}
	// .globl	_Z12findMinEdgesP4EdgePiS1_i
.visible .entry _Z12findMinEdgesP4EdgePiS1_i(
	.param .u64 .ptr .align 1 _Z12findMinEdgesP4EdgePiS1_i_param_0,
	.param .u64 .ptr .align 1 _Z12findMinEdgesP4EdgePiS1_i_param_1,
	.param .u64 .ptr .align 1 _Z12findMinEdgesP4EdgePiS1_i_param_2,
	.param .u32 _Z12findMinEdgesP4EdgePiS1_i_param_3
)
{
	.reg .pred 	%p<7>;
	.reg .b32 	%r<25>;
	.reg .b64 	%rd<33>;

	ld.param.u64 	%rd14, [_Z12findMinEdgesP4EdgePiS1_i_param_0];
	ld.param.u64 	%rd15, [_Z12findMinEdgesP4EdgePiS1_i_param_1];
	ld.param.u64 	%rd16, [_Z12findMinEdgesP4EdgePiS1_i_param_2];
	ld.param.u32 	%r14, [_Z12findMinEdgesP4EdgePiS1_i_param_3];
	cvta.to.global.u64 	%rd1, %rd16;
	mov.u32 	%r15, %tid.x;
	mov.u32 	%r16, %ctaid.x;
	mov.u32 	%r17, %ntid.x;
	mad.lo.s32 	%r1, %r16, %r17, %r15;
	setp.ge.s32 	%p1, %r1, %r14;
	@%p1 bra 	$L__BB1_6;
	cvta.to.global.u64 	%rd17, %rd14;
	mul.wide.s32 	%rd18, %r1, 16;
	add.s64 	%rd19, %rd17, %rd18;
	ld.global.u32 	%r21, [%rd19];
	ld.global.u32 	%r24, [%rd19+4];
	cvt.s64.s32 	%rd32, %r24;
	ld.global.u32 	%r4, [%rd19+8];
	ld.global.u32 	%r5, [%rd19+12];
	cvt.s64.s32 	%rd29, %r21;
	mul.wide.s32 	%rd20, %r21, 4;
	add.s64 	%rd30, %rd1, %rd20;
	ld.global.u32 	%r22, [%rd30];
	setp.eq.s32 	%p2, %r21, %r22;
	@%p2 bra 	$L__BB1_2;
	bra.uni 	$L__BB1_7;
$L__BB1_2:
	shl.b64 	%rd22, %rd32, 2;
	add.s64 	%rd31, %rd1, %rd22;
	ld.global.u32 	%r23, [%rd31];
	setp.eq.s32 	%p4, %r24, %r23;
	@%p4 bra 	$L__BB1_4;
$L__BB1_3:
	mov.u32 	%r24, %r23;
	cvt.s64.s32 	%rd32, %r24;
	mul.wide.s32 	%rd23, %r24, 4;
	add.s64 	%rd12, %rd1, %rd23;
	ld.global.u32 	%r23, [%rd12];
	st.global.u32 	[%rd31], %r23;
	setp.ne.s32 	%p5, %r24, %r23;
	mov.u64 	%rd31, %rd12;
	@%p5 bra 	$L__BB1_3;
$L__BB1_4:
	setp.eq.s32 	%p6, %r21, %r24;
	@%p6 bra 	$L__BB1_6;
	cvta.to.global.u64 	%rd24, %rd15;
	mul.lo.s32 	%r18, %r5, %r4;
	shl.b64 	%rd25, %rd29, 2;
	add.s64 	%rd26, %rd24, %rd25;
	atom.global.min.s32 	%r19, [%rd26], %r18;
	shl.b64 	%rd27, %rd32, 2;
	add.s64 	%rd28, %rd24, %rd27;
	atom.global.min.s32 	%r20, [%rd28], %r18;
$L__BB1_6:
	ret;
$L__BB1_7:
	cvt.s64.s32 	%rd29, %r22;
	mul.wide.s32 	%rd21, %r22, 4;
	add.s64 	%rd9, %rd1, %rd21;
	ld.global.u32 	%r10, [%rd9];
	st.global.u32 	[%rd30], %r10;
	setp.eq.s32 	%p3, %r22, %r10;
	mov.u32 	%r21, %r22;
	mov.u32 	%r22, %r10;
	mov.u64 	%rd30, %rd9;
	@%p3 bra 	$L__BB1_2;
	bra.uni 	$L__BB1_7;

}
	// .globl	_Z15mergeComponentsP4EdgePiS1_S1_PxS1_i
.visible .entry _Z15mergeComponentsP4EdgePiS1_S1_PxS1_i(
	.param .u64 .ptr .align 1 _Z15mergeComponentsP4EdgePiS1_S1_PxS1_i_param_0,
	.param .u64 .ptr .align 1 _Z15mergeComponentsP4EdgePiS1_S1_PxS1_i_param_1,
	.param .u64 .ptr .align 1 _Z15mergeComponentsP4EdgePiS1_S1_PxS1_i_param_2,
	.param .u64 .ptr .align 1 _Z15mergeComponentsP4EdgePiS1_S1_PxS1_i_param_3,
	.param .u64 .ptr .align 1 _Z15mergeComponentsP4EdgePiS1_S1_PxS1_i_param_4,
	.param .u64 .ptr .align 1 _Z15mergeComponentsP4EdgePiS1_S1_PxS1_i_param_5,
	.param .u32 _Z15mergeComponentsP4EdgePiS1_S1_PxS1_i_param_6
)
{
	.reg .pred 	%p<9>;
	.reg .b32 	%r<29>;
	.reg .b64 	%rd<35>;

	ld.param.u64 	%rd8, [_Z15mergeComponentsP4EdgePiS1_S1_PxS1_i_param_0];
	ld.param.u64 	%rd9, [_Z15mergeComponentsP4EdgePiS1_S1_PxS1_i_param_1];
	ld.param.u64 	%rd13, [_Z15mergeComponentsP4EdgePiS1_S1_PxS1_i_param_2];
	ld.param.u64 	%rd10, [_Z15mergeComponentsP4EdgePiS1_S1_PxS1_i_param_3];
	ld.param.u64 	%rd11, [_Z15mergeComponentsP4EdgePiS1_S1_PxS1_i_param_4];
	ld.param.u64 	%rd12, [_Z15mergeComponentsP4EdgePiS1_S1_PxS1_i_param_5];
	ld.param.u32 	%r15, [_Z15mergeComponentsP4EdgePiS1_S1_PxS1_i_param_6];
	cvta.to.global.u64 	%rd1, %rd13;
	mov.u32 	%r16, %tid.x;
	mov.u32 	%r17, %ctaid.x;
	mov.u32 	%r18, %ntid.x;
	mad.lo.s32 	%r1, %r17, %r18, %r16;
	setp.ge.s32 	%p1, %r1, %r15;
	@%p1 bra 	$L__BB2_8;
	cvta.to.global.u64 	%rd14, %rd9;
	mul.wide.s32 	%rd15, %r1, 4;
	add.s64 	%rd16, %rd14, %rd15;
	ld.global.u32 	%r2, [%rd16];
	setp.eq.s32 	%p2, %r2, -1;
	@%p2 bra 	$L__BB2_8;
	cvta.to.global.u64 	%rd17, %rd8;
	mul.wide.s32 	%rd18, %r2, 16;
	add.s64 	%rd19, %rd17, %rd18;
	ld.global.u32 	%r25, [%rd19];
	ld.global.u32 	%r28, [%rd19+4];
	ld.global.u32 	%r5, [%rd19+8];
	ld.global.u32 	%r6, [%rd19+12];
	mul.wide.s32 	%rd20, %r25, 4;
	add.s64 	%rd33, %rd1, %rd20;
	ld.global.u32 	%r26, [%rd33];
	setp.eq.s32 	%p3, %r25, %r26;
	@%p3 bra 	$L__BB2_3;
	bra.uni 	$L__BB2_9;
$L__BB2_3:
	mul.wide.s32 	%rd22, %r28, 4;
	add.s64 	%rd34, %rd1, %rd22;
	ld.global.u32 	%r27, [%rd34];
	setp.eq.s32 	%p5, %r28, %r27;
	@%p5 bra 	$L__BB2_5;
$L__BB2_4:
	mov.u32 	%r28, %r27;
	mul.wide.s32 	%rd23, %r28, 4;
	add.s64 	%rd7, %rd1, %rd23;
	ld.global.u32 	%r27, [%rd7];
	st.global.u32 	[%rd34], %r27;
	setp.ne.s32 	%p6, %r28, %r27;
	mov.u64 	%rd34, %rd7;
	@%p6 bra 	$L__BB2_4;
$L__BB2_5:
	setp.eq.s32 	%p7, %r25, %r28;
	@%p7 bra 	$L__BB2_8;
	min.s32 	%r19, %r25, %r28;
	max.s32 	%r20, %r25, %r28;
	mul.wide.s32 	%rd24, %r20, 4;
	add.s64 	%rd25, %rd1, %rd24;
	atom.relaxed.global.cas.b32 	%r21, [%rd25], %r20, %r19;
	setp.ne.s32 	%p8, %r21, %r20;
	@%p8 bra 	$L__BB2_8;
	mul.lo.s32 	%r22, %r6, %r5;
	cvta.to.global.u64 	%rd26, %rd10;
	mul.wide.s32 	%rd27, %r2, 4;
	add.s64 	%rd28, %rd26, %rd27;
	atom.global.exch.b32 	%r23, [%rd28], 1;
	cvt.s64.s32 	%rd29, %r22;
	cvta.to.global.u64 	%rd30, %rd11;
	atom.global.add.u64 	%rd31, [%rd30], %rd29;
	cvta.to.global.u64 	%rd32, %rd12;
	mov.b32 	%r24, 1;
	st.global.u32 	[%rd32], %r24;
$L__BB2_8:
	ret;
$L__BB2_9:
	mul.wide.s32 	%rd21, %r26, 4;
	add.s64 	%rd5, %rd1, %rd21;
	ld.global.u32 	%r11, [%rd5];
	st.global.u32 	[%rd33], %r11;
	setp.eq.s32 	%p4, %r26, %r11;
	mov.u32 	%r25, %r26;
	mov.u32 	%r26, %r11;
	mov.u64 	%rd33, %rd5;
	@%p4 bra 	$L__BB2_3;
	bra.uni 	$L__BB2_9;

}
	// .globl	_Z11setMinEdgesP4EdgePiS1_S1_i
.visible .entry _Z11setMinEdgesP4EdgePiS1_S1_i(
	.param .u64 .ptr .align 1 _Z11setMinEdgesP4EdgePiS1_S1_i_param_0,
	.param .u64 .ptr .align 1 _Z11setMinEdgesP4EdgePiS1_S1_i_param_1,
	.param .u64 .ptr .align 1 _Z11setMinEdgesP4EdgePiS1_S1_i_param_2,
	.param .u64 .ptr .align 1 _Z11setMinEdgesP4EdgePiS1_S1_i_param_3,
	.param .u32 _Z11setMinEdgesP4EdgePiS1_S1_i_param_4
)
{
	.reg .pred 	%p<9>;
	.reg .b32 	%r<27>;
	.reg .b64 	%rd<39>;

	ld.param.u64 	%rd16, [_Z11setMinEdgesP4EdgePiS1_S1_i_param_0];
	ld.param.u64 	%rd17, [_Z11setMinEdgesP4EdgePiS1_S1_i_param_1];
	ld.param.u64 	%rd18, [_Z11setMinEdgesP4EdgePiS1_S1_i_param_2];
	ld.param.u64 	%rd19, [_Z11setMinEdgesP4EdgePiS1_S1_i_param_3];
	ld.param.u32 	%r15, [_Z11setMinEdgesP4EdgePiS1_S1_i_param_4];
	cvta.to.global.u64 	%rd1, %rd17;
	cvta.to.global.u64 	%rd2, %rd18;
	cvta.to.global.u64 	%rd3, %rd19;
	mov.u32 	%r16, %tid.x;
	mov.u32 	%r17, %ctaid.x;
	mov.u32 	%r18, %ntid.x;
	mad.lo.s32 	%r1, %r17, %r18, %r16;
	setp.ge.s32 	%p1, %r1, %r15;
	@%p1 bra 	$L__BB3_9;
	cvta.to.global.u64 	%rd20, %rd16;
	mul.wide.s32 	%rd21, %r1, 16;
	add.s64 	%rd22, %rd20, %rd21;
	ld.global.u32 	%r23, [%rd22];
	ld.global.u32 	%r26, [%rd22+4];
	cvt.s64.s32 	%rd38, %r26;
	ld.global.u32 	%r4, [%rd22+8];
	ld.global.u32 	%r5, [%rd22+12];
	cvt.s64.s32 	%rd35, %r23;
	mul.wide.s32 	%rd23, %r23, 4;
	add.s64 	%rd36, %rd3, %rd23;
	ld.global.u32 	%r24, [%rd36];
	setp.eq.s32 	%p2, %r23, %r24;
	@%p2 bra 	$L__BB3_2;
	bra.uni 	$L__BB3_10;
$L__BB3_2:
	shl.b64 	%rd25, %rd38, 2;
	add.s64 	%rd37, %rd3, %rd25;
	ld.global.u32 	%r25, [%rd37];
	setp.eq.s32 	%p4, %r26, %r25;
	@%p4 bra 	$L__BB3_4;
$L__BB3_3:
	mov.u32 	%r26, %r25;
	cvt.s64.s32 	%rd38, %r26;
	mul.wide.s32 	%rd26, %r26, 4;
	add.s64 	%rd14, %rd3, %rd26;
	ld.global.u32 	%r25, [%rd14];
	st.global.u32 	[%rd37], %r25;
	setp.ne.s32 	%p5, %r26, %r25;
	mov.u64 	%rd37, %rd14;
	@%p5 bra 	$L__BB3_3;
$L__BB3_4:
	setp.eq.s32 	%p6, %r23, %r26;
	@%p6 bra 	$L__BB3_9;
	mul.lo.s32 	%r14, %r5, %r4;
	shl.b64 	%rd27, %rd35, 2;
	add.s64 	%rd28, %rd2, %rd27;
	ld.global.u32 	%r19, [%rd28];
	setp.ne.s32 	%p7, %r14, %r19;
	@%p7 bra 	$L__BB3_7;
	add.s64 	%rd30, %rd1, %rd27;
	atom.global.exch.b32 	%r20, [%rd30], %r1;
$L__BB3_7:
	shl.b64 	%rd31, %rd38, 2;
	add.s64 	%rd32, %rd2, %rd31;
	ld.global.u32 	%r21, [%rd32];
	setp.ne.s32 	%p8, %r14, %r21;
	@%p8 bra 	$L__BB3_9;
	add.s64 	%rd34, %rd1, %rd31;
	atom.global.exch.b32 	%r22, [%rd34], %r1;
$L__BB3_9:
	ret;
$L__BB3_10:
	cvt.s64.s32 	%rd35, %r24;
	mul.wide.s32 	%rd24, %r24, 4;
	add.s64 	%rd11, %rd3, %rd24;
	ld.global.u32 	%r10, [%rd11];
	st.global.u32 	[%rd36], %r10;
	setp.eq.s32 	%p3, %r24, %r10;
	mov.u32 	%r23, %r24;
	mov.u32 	%r24, %r10;
	mov.u64 	%rd36, %rd11;
	@%p3 bra 	$L__BB3_2;
	bra.uni 	$L__BB3_10;

}
	// .globl	_Z18compressComponentsPiiPx
.visible .entry _Z18compressComponentsPiiPx(
	.param .u64 .ptr .align 1 _Z18compressComponentsPiiPx_param_0,
	.param .u32 _Z18compressComponentsPiiPx_param_1,
	.param .u64 .ptr .align 1 _Z18compressComponentsPiiPx_param_2
)
{
	.reg .b64 	%rd<11>;

	ld.param.u64 	%rd1, [_Z18compressComponentsPiiPx_param_2];
	cvta.to.global.u64 	%rd2, %rd1;
	ld.global.u64 	%rd3, [%rd2];
	mul.hi.s64 	%rd4, %rd3, -8543223828751151131;
	add.s64 	%rd5, %rd4, %rd3;
	shr.u64 	%rd6, %rd5, 63;
	shr.s64 	%rd7, %rd5, 29;
	add.s64 	%rd8, %rd7, %rd6;
	mul.lo.s64 	%rd9, %rd8, 1000000007;
	sub.s64 	%rd10, %rd3, %rd9;
	st.global.u64 	[%rd2], %rd10;
	ret;

}
	// .globl	_Z13initComponentPii
.visible .entry _Z13initComponentPii(
	.param .u64 .ptr .align 1 _Z13initComponentPii_param_0,
	.param .u32 _Z13initComponentPii_param_1
)
{
	.reg .pred 	%p<2>;
	.reg .b32 	%r<6>;
	.reg .b64 	%rd<5>;

	ld.param.u64 	%rd1, [_Z13initComponentPii_param_0];
	ld.param.u32 	%r2, [_Z13initComponentPii_param_1];
	mov.u32 	%r3, %ctaid.x;
	mov.u32 	%r4, %ntid.x;
	mov.u32 	%r5, %tid.x;
	mad.lo.s32 	%r1, %r3, %r4, %r5;
	setp.gt.s32 	%p1, %r1, %r2;
	@%p1 bra 	$L__BB5_2;
	cvta.to.global.u64 	%rd2, %rd1;
	mul.wide.s32 	%rd3, %r1, 4;
	add.s64 	%rd4, %rd2, %rd3;
	st.global.u32 	[%rd4], %r1;
$L__BB5_2:
	ret;

}


// ===== COMPILED SASS (sm_100) =====

	.target	sm_100

	.elftype	@"ET_EXEC"


//--------------------- .note.nv.tkinfo           --------------------------
	.section	.note.nv.tkinfo,"",@"SHT_NOTE"
	.sectionflags	@"SHF_NOTE_NV_TKINFO"
	.tkinfo
        /*0018*/ 	.word	0x00000002
        /*0030*/ 	.string	""
        /*0030*/ 	.string	"ptxas"
        /*0030*/ 	.string	"Cuda compilation tools, release 13.0, V13.0.88"
        /*0030*/ 	.string	"Build cuda_13.0.r13.0/compiler.36424714_0"
        /*0030*/ 	.string	"-arch sm_100 -m 64 "



//--------------------- .note.nv.cuinfo           --------------------------
	.section	.note.nv.cuinfo,"",@"SHT_NOTE"
	.sectionflags	@"SHF_NOTE_NV_CUINFO"
        /*0018*/ 	.short	0x0002
        /*001a*/ 	.short	0x0064
        /*001c*/ 	.short	0x0082
	.zero		2


//--------------------- .nv.info                  --------------------------
	.section	.nv.info,"",@"SHT_CUDA_INFO"
	.align	4


	//----- nvinfo : EIATTR_REGCOUNT
	.align		4
        /*0000*/ 	.byte	0x04, 0x2f
        /*0002*/ 	.short	(.L_1 - .L_0)
	.align		4
.L_0:
        /*0004*/ 	.word	index@(_Z10initArraysPiS_i)
        /*0008*/ 	.word	0x0000000c


	//----- nvinfo : EIATTR_FRAME_SIZE
	.align		4
.L_1:
        /*000c*/ 	.byte	0x04, 0x11
        /*000e*/ 	.short	(.L_3 - .L_2)
	.align		4
.L_2:
        /*0010*/ 	.word	index@(_Z10initArraysPiS_i)
        /*0014*/ 	.word	0x00000000


	//----- nvinfo : EIATTR_REGCOUNT
	.align		4
.L_3:
        /*0018*/ 	.byte	0x04, 0x2f
        /*001a*/ 	.short	(.L_5 - .L_4)
	.align		4
.L_4:
        /*001c*/ 	.word	index@(_Z12findMinEdgesP4EdgePiS1_i)
        /*0020*/ 	.word	0x00000012


	//----- nvinfo : EIATTR_FRAME_SIZE
	.align		4
.L_5:
        /*0024*/ 	.byte	0x04, 0x11
        /*0026*/ 	.short	(.L_7 - .L_6)
	.align		4
.L_6:
        /*0028*/ 	.word	index@(_Z12findMinEdgesP4EdgePiS1_i)
        /*002c*/ 	.word	0x00000000


	//----- nvinfo : EIATTR_REGCOUNT
	.align		4
.L_7:
        /*0030*/ 	.byte	0x04, 0x2f
        /*0032*/ 	.short	(.L_9 - .L_8)
	.align		4
.L_8:
        /*0034*/ 	.word	index@(_Z15mergeComponentsP4EdgePiS1_S1_PxS1_i)
        /*0038*/ 	.word	0x00000010


	//----- nvinfo : EIATTR_FRAME_SIZE
	.align		4
.L_9:
        /*003c*/ 	.byte	0x04, 0x11
        /*003e*/ 	.short	(.L_11 - .L_10)
	.align		4
.L_10:
        /*0040*/ 	.word	index@(_Z15mergeComponentsP4EdgePiS1_S1_PxS1_i)
        /*0044*/ 	.word	0x00000000


	//----- nvinfo : EIATTR_REGCOUNT
	.align		4
.L_11:
        /*0048*/ 	.byte	0x04, 0x2f
        /*004a*/ 	.short	(.L_13 - .L_12)
	.align		4
.L_12:
        /*004c*/ 	.word	index@(_Z11setMinEdgesP4EdgePiS1_S1_i)
        /*0050*/ 	.word	0x00000013


	//----- nvinfo : EIATTR_FRAME_SIZE
	.align		4
.L_13:
        /*0054*/ 	.byte	0x04, 0x11
        /*0056*/ 	.short	(.L_15 - .L_14)
	.align		4
.L_14:
        /*0058*/ 	.word	index@(_Z11setMinEdgesP4EdgePiS1_S1_i)
        /*005c*/ 	.word	0x00000000


	//----- nvinfo : EIATTR_REGCOUNT
	.align		4
.L_15:
        /*0060*/ 	.byte	0x04, 0x2f
        /*0062*/ 	.short	(.L_17 - .L_16)
	.align		4
.L_16:
        /*0064*/ 	.word	index@(_Z18compressComponentsPiiPx)
        /*0068*/ 	.word	0x0000000e


	//----- nvinfo : EIATTR_FRAME_SIZE
	.align		4
.L_17:
        /*006c*/ 	.byte	0x04, 0x11
        /*006e*/ 	.short	(.L_19 - .L_18)
	.align		4
.L_18:
        /*0070*/ 	.word	index@(_Z18compressComponentsPiiPx)
        /*0074*/ 	.word	0x00000000


	//----- nvinfo : EIATTR_REGCOUNT
	.align		4
.L_19:
        /*0078*/ 	.byte	0x04, 0x2f
        /*007a*/ 	.short	(.L_21 - .L_20)
	.align		4
.L_20:
        /*007c*/ 	.word	index@(_Z13initComponentPii)
        /*0080*/ 	.word	0x00000008


	//----- nvinfo : EIATTR_FRAME_SIZE
	.align		4
.L_21:
        /*0084*/ 	.byte	0x04, 0x11
        /*0086*/ 	.short	(.L_23 - .L_22)
	.align		4
.L_22:
        /*0088*/ 	.word	index@(_Z13initComponentPii)
        /*008c*/ 	.word	0x00000000


	//----- nvinfo : EIATTR_MIN_STACK_SIZE
	.align		4
.L_23:
        /*0090*/ 	.byte	0x04, 0x12
        /*0092*/ 	.short	(.L_25 - .L_24)
	.align		4
.L_24:
        /*0094*/ 	.word	index@(_Z13initComponentPii)
        /*0098*/ 	.word	0x00000000


	//----- nvinfo : EIATTR_MIN_STACK_SIZE
	.align		4
.L_25:
        /*009c*/ 	.byte	0x04, 0x12
        /*009e*/ 	.short	(.L_27 - .L_26)
	.align		4
.L_26:
        /*00a0*/ 	.word	index@(_Z18compressComponentsPiiPx)
        /*00a4*/ 	.word	0x00000000


	//----- nvinfo : EIATTR_MIN_STACK_SIZE
	.align		4
.L_27:
        /*00a8*/ 	.byte	0x04, 0x12
        /*00aa*/ 	.short	(.L_29 - .L_28)
	.align		4
.L_28:
        /*00ac*/ 	.word	index@(_Z11setMinEdgesP4EdgePiS1_S1_i)
        /*00b0*/ 	.word	0x00000000


	//----- nvinfo : EIATTR_MIN_STACK_SIZE
	.align		4
.L_29:
        /*00b4*/ 	.byte	0x04, 0x12
        /*00b6*/ 	.short	(.L_31 - .L_30)
	.align		4
.L_30:
        /*00b8*/ 	.word	index@(_Z15mergeComponentsP4EdgePiS1_S1_PxS1_i)
        /*00bc*/ 	.word	0x00000000


	//----- nvinfo : EIATTR_MIN_STACK_SIZE
	.align		4
.L_31:
        /*00c0*/ 	.byte	0x04, 0x12
        /*00c2*/ 	.short	(.L_33 - .L_32)
	.align		4
.L_32:
        /*00c4*/ 	.word	index@(_Z12findMinEdgesP4EdgePiS1_i)
        /*00c8*/ 	.word	0x00000000


	//----- nvinfo : EIATTR_MIN_STACK_SIZE
	.align		4
.L_33:
        /*00cc*/ 	.byte	0x04, 0x12
        /*00ce*/ 	.short	(.L_35 - .L_34)
	.align		4
.L_34:
        /*00d0*/ 	.word	index@(_Z10initArraysPiS_i)
        /*00d4*/ 	.word	0x00000000
.L_35:


//--------------------- .nv.compat                --------------------------
	.section	.nv.compat,"",@"SHT_CUDA_COMPAT_INFO"
	.align	4
        /*0000*/ 	.byte	0x02, 0x09, 0x00, 0x00, 0x02, 0x02, 0x01, 0x00, 0x02, 0x05, 0x05, 0x00, 0x03, 0x07, 0x01, 0x01
        /*0010*/ 	.byte	0x02, 0x03, 0x00, 0x00, 0x02, 0x06, 0x01, 0x00, 0x04, 0x0b, 0x08, 0x00, 0x09, 0x00, 0x00, 0x00
        /*0020*/ 	.byte	0x00, 0x00, 0x00, 0x00


//--------------------- .nv.info._Z13initComponentPii --------------------------
	.section	.nv.info._Z13initComponentPii,"",@"SHT_CUDA_INFO"
	.sectionflags	@""
	.align	4


	//----- nvinfo : EIATTR_CUDA_API_VERSION
	.align		4
        /*0000*/ 	.byte	0x04, 0x37
        /*0002*/ 	.short	(.L_37 - .L_36)
.L_36:
        /*0004*/ 	.word	0x00000082


	//----- nvinfo : EIATTR_KPARAM_INFO
	.align		4
.L_37:
        /*0008*/ 	.byte	0x04, 0x17
        /*000a*/ 	.short	(.L_39 - .L_38)
.L_38:
        /*000c*/ 	.word	0x00000000
        /*0010*/ 	.short	0x0001
        /*0012*/ 	.short	0x0008
        /*0014*/ 	.byte	0x00, 0xf0, 0x11, 0x00


	//----- nvinfo : EIATTR_KPARAM_INFO
	.align		4
.L_39:
        /*0018*/ 	.byte	0x04, 0x17
        /*001a*/ 	.short	(.L_41 - .L_40)
.L_40:
        /*001c*/ 	.word	0x00000000
        /*0020*/ 	.short	0x0000
        /*0022*/ 	.short	0x0000
        /*0024*/ 	.byte	0x00, 0xf5, 0x21, 0x00


	//----- nvinfo : EIATTR_SPARSE_MMA_MASK
	.align		4
.L_41:
        /*0028*/ 	.byte	0x03, 0x50
        /*002a*/ 	.short	0x0000


	//----- nvinfo : EIATTR_MAXREG_COUNT
	.align		4
        /*002c*/ 	.byte	0x03, 0x1b
        /*002e*/ 	.short	0x00ff


	//----- nvinfo : EIATTR_MERCURY_ISA_VERSION
	.align		4
        /*0030*/ 	.byte	0x03, 0x5f
        /*0032*/ 	.short	0x0101


	//----- nvinfo : EIATTR_VRC_CTA_INIT_COUNT
	.align		4
        /*0034*/ 	.byte	0x02, 0x4a
	.zero		1
	.zero		1


	//----- nvinfo : EIATTR_EXIT_INSTR_OFFSETS
	.align		4
        /*0038*/ 	.byte	0x04, 0x1c
        /*003a*/ 	.short	(.L_43 - .L_42)


	//   ....[0]....
.L_42:
        /*003c*/ 	.word	0x00000070


	//   ....[1]....
        /*0040*/ 	.word	0x000000c0


	//----- nvinfo : EIATTR_CBANK_PARAM_SIZE
	.align		4
.L_43:
        /*0044*/ 	.byte	0x03, 0x19
        /*0046*/ 	.short	0x000c


	//----- nvinfo : EIATTR_PARAM_CBANK
	.align		4
        /*0048*/ 	.byte	0x04, 0x0a
        /*004a*/ 	.short	(.L_45 - .L_44)
	.align		4
.L_44:
        /*004c*/ 	.word	index@(.nv.constant0._Z13initComponentPii)
        /*0050*/ 	.short	0x0380
        /*0052*/ 	.short	0x000c


	//----- nvinfo : EIATTR_SW_WAR
	.align		4
.L_45:
        /*0054*/ 	.byte	0x04, 0x36
        /*0056*/ 	.short	(.L_47 - .L_46)
.L_46:
        /*0058*/ 	.word	0x00000008
.L_47:


//--------------------- .nv.info._Z18compressComponentsPiiPx --------------------------
	.section	.nv.info._Z18compressComponentsPiiPx,"",@"SHT_CUDA_INFO"
	.sectionflags	@""
	.align	4


	//----- nvinfo : EIATTR_CUDA_API_VERSION
	.align		4
        /*0000*/ 	.byte	0x04, 0x37
        /*0002*/ 	.short	(.L_49 - .L_48)
.L_48:
        /*0004*/ 	.word	0x00000082


	//----- nvinfo : EIATTR_KPARAM_INFO
	.align		4
.L_49:
        /*0008*/ 	.byte	0x04, 0x17
        /*000a*/ 	.short	(.L_51 - .L_50)
.L_50:
        /*000c*/ 	.word	0x00000000
        /*0010*/ 	.short	0x0002
        /*0012*/ 	.short	0x0010
        /*0014*/ 	.byte	0x00, 0xf5, 0x21, 0x00


	//----- nvinfo : EIATTR_KPARAM_INFO
	.align		4
.L_51:
        /*0018*/ 	.byte	0x04, 0x17
        /*001a*/ 	.short	(.L_53 - .L_52)
.L_52:
        /*001c*/ 	.word	0x00000000
        /*0020*/ 	.short	0x0001
        /*0022*/ 	.short	0x0008
        /*0024*/ 	.byte	0x00, 0xf0, 0x11, 0x00


	//----- nvinfo : EIATTR_KPARAM_INFO
	.align		4
.L_53:
        /*0028*/ 	.byte	0x04, 0x17
        /*002a*/ 	.short	(.L_55 - .L_54)
.L_54:
        /*002c*/ 	.word	0x00000000
        /*0030*/ 	.short	0x0000
        /*0032*/ 	.short	0x0000
        /*0034*/ 	.byte	0x00, 0xf5, 0x21, 0x00


	//----- nvinfo : EIATTR_SPARSE_MMA_MASK
	.align		4
.L_55:
        /*0038*/ 	.byte	0x03, 0x50
        /*003a*/ 	.short	0x0000


	//----- nvinfo : EIATTR_MAXREG_COUNT
	.align		4
        /*003c*/ 	.byte	0x03, 0x1b
        /*003e*/ 	.short	0x00ff


	//----- nvinfo : EIATTR_MERCURY_ISA_VERSION
	.align		4
        /*0040*/ 	.byte	0x03, 0x5f
        /*0042*/ 	.short	0x0101


	//----- nvinfo : EIATTR_VRC_CTA_INIT_COUNT
	.align		4
        /*0044*/ 	.byte	0x02, 0x4a
	.zero		1
	.zero		1


	//----- nvinfo : EIATTR_EXIT_INSTR_OFFSETS
	.align		4
        /*0048*/ 	.byte	0x04, 0x1c
        /*004a*/ 	.short	(.L_57 - .L_56)


	//   ....[0]....
.L_56:
        /*004c*/ 	.word	0x00000190


	//----- nvinfo : EIATTR_CBANK_PARAM_SIZE
	.align		4
.L_57:
        /*0050*/ 	.byte	0x03, 0x19
        /*0052*/ 	.short	0x0018


	//----- nvinfo : EIATTR_PARAM_CBANK
	.align		4
        /*0054*/ 	.byte	0x04, 0x0a
        /*0056*/ 	.short	(.L_59 - .L_58)
	.align		4
.L_58:
        /*0058*/ 	.word	index@(.nv.constant0._Z18compressComponentsPiiPx)
        /*005c*/ 	.short	0x0380
        /*005e*/ 	.short	0x0018


	//----- nvinfo : EIATTR_SW_WAR
	.align		4
.L_59:
        /*0060*/ 	.byte	0x04, 0x36
        /*0062*/ 	.short	(.L_61 - .L_60)
.L_60:
        /*0064*/ 	.word	0x00000008
.L_61:


//--------------------- .nv.info._Z11setMinEdgesP4EdgePiS1_S1_i --------------------------
	.section	.nv.info._Z11setMinEdgesP4EdgePiS1_S1_i,"",@"SHT_CUDA_INFO"
	.sectionflags	@""
	.align	4


	//----- nvinfo : EIATTR_CUDA_API_VERSION
	.align		4
        /*0000*/ 	.byte	0x04, 0x37
        /*0002*/ 	.short	(.L_63 - .L_62)
.L_62:
        /*0004*/ 	.word	0x00000082


	//----- nvinfo : EIATTR_KPARAM_INFO
	.align		4
.L_63:
        /*0008*/ 	.byte	0x04, 0x17
        /*000a*/ 	.short	(.L_65 - .L_64)
.L_64:
        /*000c*/ 	.word	0x00000000
        /*0010*/ 	.short	0x0004
        /*0012*/ 	.short	0x0020
        /*0014*/ 	.byte	0x00, 0xf0, 0x11, 0x00


	//----- nvinfo : EIATTR_KPARAM_INFO
	.align		4
.L_65:
        /*0018*/ 	.byte	0x04, 0x17
        /*001a*/ 	.short	(.L_67 - .L_66)
.L_66:
        /*001c*/ 	.word	0x00000000
        /*0020*/ 	.short	0x0003
        /*0022*/ 	.short	0x0018
        /*0024*/ 	.byte	0x00, 0xf5, 0x21, 0x00


	//----- nvinfo : EIATTR_KPARAM_INFO
	.align		4
.L_67:
        /*0028*/ 	.byte	0x04, 0x17
        /*002a*/ 	.short	(.L_69 - .L_68)
.L_68:
        /*002c*/ 	.word	0x00000000
        /*0030*/ 	.short	0x0002
        /*0032*/ 	.short	0x0010
        /*0034*/ 	.byte	0x00, 0xf5, 0x21, 0x00


	//----- nvinfo : EIATTR_KPARAM_INFO
	.align		4
.L_69:
        /*0038*/ 	.byte	0x04, 0x17
        /*003a*/ 	.short	(.L_71 - .L_70)
.L_70:
        /*003c*/ 	.word	0x00000000
        /*0040*/ 	.short	0x0001
        /*0042*/ 	.short	0x0008
        /*0044*/ 	.byte	0x00, 0xf5, 0x21, 0x00


	//----- nvinfo : EIATTR_KPARAM_INFO
	.align		4
.L_71:
        /*0048*/ 	.byte	0x04, 0x17
        /*004a*/ 	.short	(.L_73 - .L_72)
.L_72:
        /*004c*/ 	.word	0x00000000
        /*0050*/ 	.short	0x0000
        /*0052*/ 	.short	0x0000
        /*0054*/ 	.byte	0x00, 0xf5, 0x21, 0x00


	//----- nvinfo : EIATTR_SPARSE_MMA_MASK
	.align		4
.L_73:
        /*0058*/ 	.byte	0x03, 0x50
        /*005a*/ 	.short	0x0000


	//----- nvinfo : EIATTR_MAXREG_COUNT
	.align		4
        /*005c*/ 	.byte	0x03, 0x1b
        /*005e*/ 	.short	0x00ff


	//----- nvinfo : EIATTR_MERCURY_ISA_VERSION
	.align		4
        /*0060*/ 	.byte	0x03, 0x5f
        /*0062*/ 	.short	0x0101


	//----- nvinfo : EIATTR_VRC_CTA_INIT_COUNT
	.align		4
        /*0064*/ 	.byte	0x02, 0x4a
	.zero		1
	.zero		1


	//----- nvinfo : EIATTR_EXIT_INSTR_OFFSETS
	.align		4
        /*0068*/ 	.byte	0x04, 0x1c
        /*006a*/ 	.short	(.L_75 - .L_74)


	//   ....[0]....
.L_74:
        /*006c*/ 	.word	0x00000070


	//   ....[1]....
        /*0070*/ 	.word	0x000003f0


	//   ....[2]....
        /*0074*/ 	.word	0x00000550


	//   ....[3]....
        /*0078*/ 	.word	0x000005a0


	//----- nvinfo : EIATTR_CRS_STACK_SIZE
	.align		4
.L_75:
        /*007c*/ 	.byte	0x04, 0x1e
        /*007e*/ 	.short	(.L_77 - .L_76)
.L_76:
        /*0080*/ 	.word	0x00000000


	//----- nvinfo : EIATTR_CBANK_PARAM_SIZE
	.align		4
.L_77:
        /*0084*/ 	.byte	0x03, 0x19
        /*0086*/ 	.short	0x0024


	//----- nvinfo : EIATTR_PARAM_CBANK
	.align		4
        /*0088*/ 	.byte	0x04, 0x0a
        /*008a*/ 	.short	(.L_79 - .L_78)
	.align		4
.L_78:
        /*008c*/ 	.word	index@(.nv.constant0._Z11setMinEdgesP4EdgePiS1_S1_i)
        /*0090*/ 	.short	0x0380
        /*0092*/ 	.short	0x0024


	//----- nvinfo : EIATTR_SW_WAR
	.align		4
.L_79:
        /*0094*/ 	.byte	0x04, 0x36
        /*0096*/ 	.short	(.L_81 - .L_80)
.L_80:
        /*0098*/ 	.word	0x00000008
.L_81:


//--------------------- .nv.info._Z15mergeComponentsP4EdgePiS1_S1_PxS1_i --------------------------
	.section	.nv.info._Z15mergeComponentsP4EdgePiS1_S1_PxS1_i,"",@"SHT_CUDA_INFO"
	.sectionflags	@""
	.align	4


	//----- nvinfo : EIATTR_CUDA_API_VERSION
	.align		4
        /*0000*/ 	.byte	0x04, 0x37
        /*0002*/ 	.short	(.L_83 - .L_82)
.L_82:
        /*0004*/ 	.word	0x00000082


	//----- nvinfo : EIATTR_KPARAM_INFO
	.align		4
.L_83:
        /*0008*/ 	.byte	0x04, 0x17
        /*000a*/ 	.short	(.L_85 - .L_84)
.L_84:
        /*000c*/ 	.word	0x00000000
        /*0010*/ 	.short	0x0006
        /*0012*/ 	.short	0x0030
        /*0014*/ 	.byte	0x00, 0xf0, 0x11, 0x00


	//----- nvinfo : EIATTR_KPARAM_INFO
	.align		4
.L_85:
        /*0018*/ 	.byte	0x04, 0x17
        /*001a*/ 	.short	(.L_87 - .L_86)
.L_86:
        /*001c*/ 	.word	0x00000000
        /*0020*/ 	.short	0x0005
        /*0022*/ 	.short	0x0028
        /*0024*/ 	.byte	0x00, 0xf5, 0x21, 0x00


	//----- nvinfo : EIATTR_KPARAM_INFO
	.align		4
.L_87:
        /*0028*/ 	.byte	0x04, 0x17
        /*002a*/ 	.short	(.L_89 - .L_88)
.L_88:
        /*002c*/ 	.word	0x00000000
        /*0030*/ 	.short	0x0004
        /*0032*/ 	.short	0x0020
        /*0034*/ 	.byte	0x00, 0xf5, 0x21, 0x00


	//----- nvinfo : EIATTR_KPARAM_INFO
	.align		4
.L_89:
        /*0038*/ 	.byte	0x04, 0x17
        /*003a*/ 	.short	(.L_91 - .L_90)
.L_90:
        /*003c*/ 	.word	0x00000000
        /*0040*/ 	.short	0x0003
        /*0042*/ 	.short	0x0018
        /*0044*/ 	.byte	0x00, 0xf5, 0x21, 0x00


	//----- nvinfo : EIATTR_KPARAM_INFO
	.align		4
.L_91:
        /*0048*/ 	.byte	0x04, 0x17
        /*004a*/ 	.short	(.L_93 - .L_92)
.L_92:
        /*004c*/ 	.word	0x00000000
        /*0050*/ 	.short	0x0002
        /*0052*/ 	.short	0x0010
        /*0054*/ 	.byte	0x00, 0xf5, 0x21, 0x00


	//----- nvinfo : EIATTR_KPARAM_INFO
	.align		4
.L_93:
        /*0058*/ 	.byte	0x04, 0x17
        /*005a*/ 	.short	(.L_95 - .L_94)
.L_94:
        /*005c*/ 	.word	0x00000000
        /*0060*/ 	.short	0x0001
        /*0062*/ 	.short	0x0008
        /*0064*/ 	.byte	0x00, 0xf5, 0x21, 0x00


	//----- nvinfo : EIATTR_KPARAM_INFO
	.align		4
.L_95:
        /*0068*/ 	.byte	0x04, 0x17
        /*006a*/ 	.short	(.L_97 - .L_96)
.L_96:
        /*006c*/ 	.word	0x00000000
        /*0070*/ 	.short	0x0000
        /*0072*/ 	.short	0x0000
        /*0074*/ 	.byte	0x00, 0xf5, 0x21, 0x00


	//----- nvinfo : EIATTR_SPARSE_MMA_MASK
	.align		4
.L_97:
        /*0078*/ 	.byte	0x03, 0x50
        /*007a*/ 	.short	0x0000


	//----- nvinfo : EIATTR_MAXREG_COUNT
	.align		4
        /*007c*/ 	.byte	0x03, 0x1b
        /*007e*/ 	.short	0x00ff


	//----- nvinfo : EIATTR_MERCURY_ISA_VERSION
	.align		4
        /*0080*/ 	.byte	0x03, 0x5f
        /*0082*/ 	.short	0x0101


	//----- nvinfo : EIATTR_VRC_CTA_INIT_COUNT
	.align		4
        /*0084*/ 	.byte	0x02, 0x4a
	.zero		1
	.zero		1


	//----- nvinfo : EIATTR_EXIT_INSTR_OFFSETS
	.align		4
        /*0088*/ 	.byte	0x04, 0x1c
        /*008a*/ 	.short	(.L_99 - .L_98)


	//   ....[0]....
.L_98:
        /*008c*/ 	.word	0x00000070


	//   ....[1]....
        /*0090*/ 	.word	0x000000d0


	//   ....[2]....
        /*0094*/ 	.word	0x000003a0


	//   ....[3]....
        /*0098*/ 	.word	0x00000400


	//   ....[4]....
        /*009c*/ 	.word	0x000004b0


	//----- nvinfo : EIATTR_CRS_STACK_SIZE
	.align		4
.L_99:
        /*00a0*/ 	.byte	0x04, 0x1e
        /*00a2*/ 	.short	(.L_101 - .L_100)
.L_100:
        /*00a4*/ 	.word	0x00000000


	//----- nvinfo : EIATTR_CBANK_PARAM_SIZE
	.align		4
.L_101:
        /*00a8*/ 	.byte	0x03, 0x19
        /*00aa*/ 	.short	0x0034


	//----- nvinfo : EIATTR_PARAM_CBANK
	.align		4
        /*00ac*/ 	.byte	0x04, 0x0a
        /*00ae*/ 	.short	(.L_103 - .L_102)
	.align		4
.L_102:
        /*00b0*/ 	.word	index@(.nv.constant0._Z15mergeComponentsP4EdgePiS1_S1_PxS1_i)
        /*00b4*/ 	.short	0x0380
        /*00b6*/ 	.short	0x0034


	//----- nvinfo : EIATTR_SW_WAR
	.align		4
.L_103:
        /*00b8*/ 	.byte	0x04, 0x36
        /*00ba*/ 	.short	(.L_105 - .L_104)
.L_104:
        /*00bc*/ 	.word	0x00000008
.L_105:


//--------------------- .nv.info._Z12findMinEdgesP4EdgePiS1_i --------------------------
	.section	.nv.info._Z12findMinEdgesP4EdgePiS1_i,"",@"SHT_CUDA_INFO"
	.sectionflags	@""
	.align	4


	//----- nvinfo : EIATTR_CUDA_API_VERSION
	.align		4
        /*0000*/ 	.byte	0x04, 0x37
        /*0002*/ 	.short	(.L_107 - .L_106)
.L_106:
        /*0004*/ 	.word	0x00000082


	//----- nvinfo : EIATTR_KPARAM_INFO
	.align		4
.L_107:
        /*0008*/ 	.byte	0x04, 0x17
        /*000a*/ 	.short	(.L_109 - .L_108)
.L_108:
        /*000c*/ 	.word	0x00000000
        /*0010*/ 	.short	0x0003
        /*0012*/ 	.short	0x0018
        /*0014*/ 	.byte	0x00, 0xf0, 0x11, 0x00


	//----- nvinfo : EIATTR_KPARAM_INFO
	.align		4
.L_109:
        /*0018*/ 	.byte	0x04, 0x17
        /*001a*/ 	.short	(.L_111 - .L_110)
.L_110:
        /*001c*/ 	.word	0x00000000
        /*0020*/ 	.short	0x0002
        /*0022*/ 	.short	0x0010
        /*0024*/ 	.byte	0x00, 0xf5, 0x21, 0x00


	//----- nvinfo : EIATTR_KPARAM_INFO
	.align		4
.L_111:
        /*0028*/ 	.byte	0x04, 0x17
        /*002a*/ 	.short	(.L_113 - .L_112)
.L_112:
        /*002c*/ 	.word	0x00000000
        /*0030*/ 	.short	0x0001
        /*0032*/ 	.short	0x0008
        /*0034*/ 	.byte	0x00, 0xf5, 0x21, 0x00


	//----- nvinfo : EIATTR_KPARAM_INFO
	.align		4
.L_113:
        /*0038*/ 	.byte	0x04, 0x17
        /*003a*/ 	.short	(.L_115 - .L_114)
.L_114:
        /*003c*/ 	.word	0x00000000
        /*0040*/ 	.short	0x0000
        /*0042*/ 	.short	0x0000
        /*0044*/ 	.byte	0x00, 0xf5, 0x21, 0x00


	//----- nvinfo : EIATTR_SPARSE_MMA_MASK
	.align		4
.L_115:
        /*0048*/ 	.byte	0x03, 0x50
        /*004a*/ 	.short	0x0000


	//----- nvinfo : EIATTR_MAXREG_COUNT
	.align		4
        /*004c*/ 	.byte	0x03, 0x1b
        /*004e*/ 	.short	0x00ff


	//----- nvinfo : EIATTR_MERCURY_ISA_VERSION
	.align		4
        /*0050*/ 	.byte	0x03, 0x5f
        /*0052*/ 	.short	0x0101


	//----- nvinfo : EIATTR_VRC_CTA_INIT_COUNT
	.align		4
        /*0054*/ 	.byte	0x02, 0x4a
	.zero		1
	.zero		1


	//----- nvinfo : EIATTR_EXIT_INSTR_OFFSETS
	.align		4
        /*0058*/ 	.byte	0x04, 0x1c
        /*005a*/ 	.short	(.L_117 - .L_116)


	//   ....[0]....
.L_116:
        /*005c*/ 	.word	0x00000070


	//   ....[1]....
        /*0060*/ 	.word	0x000003e0


	//   ....[2]....
        /*0064*/ 	.word	0x00000470


	//----- nvinfo : EIATTR_CRS_STACK_SIZE
	.align		4
.L_117:
        /*0068*/ 	.byte	0x04, 0x1e
        /*006a*/ 	.short	(.L_119 - .L_118)
.L_118:
        /*006c*/ 	.word	0x00000000


	//----- nvinfo : EIATTR_CBANK_PARAM_SIZE
	.align		4
.L_119:
        /*0070*/ 	.byte	0x03, 0x19
        /*0072*/ 	.short	0x001c


	//----- nvinfo : EIATTR_PARAM_CBANK
	.align		4
        /*0074*/ 	.byte	0x04, 0x0a
        /*0076*/ 	.short	(.L_121 - .L_120)
	.align		4
.L_120:
        /*0078*/ 	.word	index@(.nv.constant0._Z12findMinEdgesP4EdgePiS1_i)
        /*007c*/ 	.short	0x0380
        /*007e*/ 	.short	0x001c


	//----- nvinfo : EIATTR_SW_WAR
	.align		4
.L_121:
        /*0080*/ 	.byte	0x04, 0x36
        /*0082*/ 	.short	(.L_123 - .L_122)
.L_122:
        /*0084*/ 	.word	0x00000008
.L_123:


//--------------------- .nv.info._Z10initArraysPiS_i --------------------------
	.section	.nv.info._Z10initArraysPiS_i,"",@"SHT_CUDA_INFO"
	.sectionflags	@""
	.align	4


	//----- nvinfo : EIATTR_CUDA_API_VERSION
	.align		4
        /*0000*/ 	.byte	0x04, 0x37
        /*0002*/ 	.short	(.L_125 - .L_124)
.L_124:
        /*0004*/ 	.word	0x00000082


	//----- nvinfo : EIATTR_KPARAM_INFO
	.align		4
.L_125:
        /*0008*/ 	.byte	0x04, 0x17
        /*000a*/ 	.short	(.L_127 - .L_126)
.L_126:
        /*000c*/ 	.word	0x00000000
        /*0010*/ 	.short	0x0002
        /*0012*/ 	.short	0x0010
        /*0014*/ 	.byte	0x00, 0xf0, 0x11, 0x00


	//----- nvinfo : EIATTR_KPARAM_INFO
	.align		4
.L_127:
        /*0018*/ 	.byte	0x04, 0x17
        /*001a*/ 	.short	(.L_129 - .L_128)
.L_128:
        /*001c*/ 	.word	0x00000000
        /*0020*/ 	.short	0x0001
        /*0022*/ 	.short	0x0008
        /*0024*/ 	.byte	0x00, 0xf5, 0x21, 0x00


	//----- nvinfo : EIATTR_KPARAM_INFO
	.align		4
.L_129:
        /*0028*/ 	.byte	0x04, 0x17
        /*002a*/ 	.short	(.L_131 - .L_130)
.L_130:
        /*002c*/ 	.word	0x00000000
        /*0030*/ 	.short	0x0000
        /*0032*/ 	.short	0x0000
        /*0034*/ 	.byte	0x00, 0xf5, 0x21, 0x00


	//----- nvinfo : EIATTR_SPARSE_MMA_MASK
	.align		4
.L_131:
        /*0038*/ 	.byte	0x03, 0x50
        /*003a*/ 	.short	0x0000


	//----- nvinfo : EIATTR_MAXREG_COUNT
	.align		4
        /*003c*/ 	.byte	0x03, 0x1b
        /*003e*/ 	.short	0x00ff


	//----- nvinfo : EIATTR_MERCURY_ISA_VERSION
	.align		4
        /*0040*/ 	.byte	0x03, 0x5f
        /*0042*/ 	.short	0x0101


	//----- nvinfo : EIATTR_VRC_CTA_INIT_COUNT
	.align		4
        /*0044*/ 	.byte	0x02, 0x4a
	.zero		1
	.zero		1


	//----- nvinfo : EIATTR_EXIT_INSTR_OFFSETS
	.align		4
        /*0048*/ 	.byte	0x04, 0x1c
        /*004a*/ 	.short	(.L_133 - .L_132)


	//   ....[0]....
.L_132:
        /*004c*/ 	.word	0x00000070


	//   ....[1]....
        /*0050*/ 	.word	0x00000110


	//----- nvinfo : EIATTR_CBANK_PARAM_SIZE
	.align		4
.L_133:
        /*0054*/ 	.byte	0x03, 0x19
        /*0056*/ 	.short	0x0014


	//----- nvinfo : EIATTR_PARAM_CBANK
	.align		4
        /*0058*/ 	.byte	0x04, 0x0a
        /*005a*/ 	.short	(.L_135 - .L_134)
	.align		4
.L_134:
        /*005c*/ 	.word	index@(.nv.constant0._Z10initArraysPiS_i)
        /*0060*/ 	.short	0x0380
        /*0062*/ 	.short	0x0014


	//----- nvinfo : EIATTR_SW_WAR
	.align		4
.L_135:
        /*0064*/ 	.byte	0x04, 0x36
        /*0066*/ 	.short	(.L_137 - .L_136)
.L_136:
        /*0068*/ 	.word	0x00000008
.L_137:


//--------------------- .nv.callgraph             --------------------------
	.section	.nv.callgraph,"",@"SHT_CUDA_CALLGRAPH"
	.align	4
	.sectionentsize	8
	.align		4
        /*0000*/ 	.word	0x00000000
	.align		4
        /*0004*/ 	.word	0xffffffff
	.align		4
        /*0008*/ 	.word	0x00000000
	.align		4
        /*000c*/ 	.word	0xfffffffe
	.align		4
        /*0010*/ 	.word	0x00000000
	.align		4
        /*0014*/ 	.word	0xfffffffd
	.align		4
        /*0018*/ 	.word	0x00000000
	.align		4
        /*001c*/ 	.word	0xfffffffc


//--------------------- .text._Z13initComponentPii --------------------------
	.section	.text._Z13initComponentPii,"ax",@progbits
	.align	128
        .global         _Z13initComponentPii
        .type           _Z13initComponentPii,@function
        .size           _Z13initComponentPii,(.L_x_31 - _Z13initComponentPii)
        .other          _Z13initComponentPii,@"STO_CUDA_ENTRY STV_DEFAULT"
_Z13initComponentPii:
.text._Z13initComponentPii:
[----:B------:R-:W-:Y:S01]  /*0000*/  LDC R1, c[0x0][0x37c] ;  /* 0x0000df00ff017b82 */ /* 0x000fe20000000800 */
[----:B------:R-:W0:Y:S07]  /*0010*/  S2R R0, SR_TID.X ;  /* 0x0000000000007919 */ /* 0x000e2e0000002100 */
[----:B------:R-:W0:Y:S01]  /*0020*/  S2UR UR4, SR_CTAID.X ;  /* 0x00000000000479c3 */ /* 0x000e220000002500 */
[----:B------:R-:W1:Y:S07]  /*0030*/  LDCU UR5, c[0x0][0x388] ;  /* 0x00007100ff0577ac */ /* 0x000e6e0008000800 */
[----:B------:R-:W0:Y:S02]  /*0040*/  LDC R5, c[0x0][0x360] ;  /* 0x0000d800ff057b82 */ /* 0x000e240000000800 */
[----:B0-----:R-:W-:-:S05]  /*0050*/  IMAD R5, R5, UR4, R0 ;  /* 0x0000000405057c24 */ /* 0x001fca000f8e0200 */
[----:B-1----:R-:W-:-:S13]  /*0060*/  ISETP.GT.AND P0, PT, R5, UR5, PT ;  /* 0x0000000505007c0c */ /* 0x002fda000bf04270 */
[----:B------:R-:W-:Y:S05]  /*0070*/  @P0 EXIT ;  /* 0x000000000000094d */ /* 0x000fea0003800000 */
[----:B------:R-:W0:Y:S01]  /*0080*/  LDC.64 R2, c[0x0][0x380] ;  /* 0x0000e000ff027b82 */ /* 0x000e220000000a00 */
[----:B------:R-:W1:Y:S01]  /*0090*/  LDCU.64 UR4, c[0x0][0x358] ;  /* 0x00006b00ff0477ac */ /* 0x000e620008000a00 */
[----:B0-----:R-:W-:-:S05]  /*00a0*/  IMAD.WIDE R2, R5, 0x4, R2 ;  /* 0x0000000405027825 */ /* 0x001fca00078e0202 */
[----:B-1----:R-:W-:Y:S01]  /*00b0*/  STG.E desc[UR4][R2.64], R5 ;  /* 0x0000000502007986 */ /* 0x002fe2000c101904 */
[----:B------:R-:W-:Y:S05]  /*00c0*/  EXIT ;  /* 0x000000000000794d */ /* 0x000fea0003800000 */
.L_x_0:
[----:B------:R-:W-:-:S00]  /*00d0*/  BRA `(.L_x_0) ;  /* 0xfffffffc00fc7947 */ /* 0x000fc0000383ffff */
[----:B------:R-:W-:-:S00]  /*00e0*/  NOP ;  /* 0x0000000000007918 */ /* 0x000fc00000000000 */
        /* <DEDUP_REMOVED lines=9> */
.L_x_31:


//--------------------- .text._Z18compressComponentsPiiPx --------------------------
	.section	.text._Z18compressComponentsPiiPx,"ax",@progbits
	.align	128
        .global         _Z18compressComponentsPiiPx
        .type           _Z18compressComponentsPiiPx,@function
        .size           _Z18compressComponentsPiiPx,(.L_x_32 - _Z18compressComponentsPiiPx)
        .other          _Z18compressComponentsPiiPx,@"STO_CUDA_ENTRY STV_DEFAULT"
_Z18compressComponentsPiiPx:
.text._Z18compressComponentsPiiPx:
[----:B------:R-:W-:Y:S08]  /*0000*/  LDC R1, c[0x0][0x37c] ;  /* 0x0000df00ff017b82 */ /* 0x000ff00000000800 */
[----:B------:R-:W0:Y:S01]  /*0010*/  LDC.64 R2, c[0x0][0x390] ;  /* 0x0000e400ff027b82 */ /* 0x000e220000000a00 */
[----:B------:R-:W0:Y:S02]  /*0020*/  LDCU.64 UR4, c[0x0][0x358] ;  /* 0x00006b00ff0477ac */ /* 0x000e240008000a00 */
[----:B0-----:R-:W2:Y:S02]  /*0030*/  LDG.E.64 R4, desc[UR4][R2.64] ;  /* 0x0000000402047981 */ /* 0x001ea4000c1e1b00 */
[----:B--2---:R-:W-:-:S04]  /*0040*/  IMAD.WIDE.U32 R6, R5, 0x12a28fe5, RZ ;  /* 0x12a28fe505067825 */ /* 0x004fc800078e00ff */
[----:B------:R-:W-:-:S04]  /*0050*/  IMAD.WIDE.U32 R8, P0, R4, -0x768fa0cf, R6 ;  /* 0x89705f3104087825 */ /* 0x000fc80007800006 */
[C---:B------:R-:W-:Y:S01]  /*0060*/  IMAD.WIDE.U32 R6, R4.reuse, 0x12a28fe5, RZ ;  /* 0x12a28fe504067825 */ /* 0x040fe200078e00ff */
[----:B------:R-:W-:-:S04]  /*0070*/  IADD3 R10, P1, PT, R4, R9, RZ ;  /* 0x00000009040a7210 */ /* 0x000fc80007f3e0ff */
[----:B------:R-:W-:Y:S02]  /*0080*/  IADD3.X R11, PT, PT, RZ, R5, RZ, P0, P1 ;  /* 0x00000005ff0b7210 */ /* 0x000fe400007e24ff */
[----:B------:R-:W-:Y:S02]  /*0090*/  IADD3 RZ, P0, PT, R7, R8, RZ ;  /* 0x0000000807ff7210 */ /* 0x000fe40007f1e0ff */
[----:B------:R-:W-:-:S03]  /*00a0*/  ISETP.LT.AND P1, PT, R5, RZ, PT ;  /* 0x000000ff0500720c */ /* 0x000fc60003f21270 */
[----:B------:R-:W-:-:S03]  /*00b0*/  IMAD.WIDE.U32.X R6, R5, -0x768fa0cf, R10, P0 ;  /* 0x89705f3105067825 */ /* 0x000fc600000e040a */
[----:B------:R-:W-:-:S05]  /*00c0*/  IADD3 R0, P0, PT, -R4, R6, RZ ;  /* 0x0000000604007210 */ /* 0x000fca0007f1e1ff */
[----:B------:R-:W-:Y:S01]  /*00d0*/  IMAD.X R6, R7, 0x1, ~R5, P0 ;  /* 0x0000000107067824 */ /* 0x000fe200000e0e05 */
[----:B------:R-:W-:-:S04]  /*00e0*/  IADD3 R7, P0, PT, R0, -0x12a28fe5, RZ ;  /* 0xed5d701b00077810 */ /* 0x000fc80007f1e0ff */
[----:B------:R-:W-:Y:S02]  /*00f0*/  IADD3.X R9, PT, PT, R6, 0x768fa0ce, RZ, P0, !PT ;  /* 0x768fa0ce06097810 */ /* 0x000fe400007fe4ff */
[----:B------:R-:W-:Y:S02]  /*0100*/  SEL R7, R7, R0, P1 ;  /* 0x0000000007077207 */ /* 0x000fe40000800000 */
[----:B------:R-:W-:-:S04]  /*0110*/  SEL R0, R9, R6, P1 ;  /* 0x0000000609007207 */ /* 0x000fc80000800000 */
[----:B------:R-:W-:-:S04]  /*0120*/  SHF.R.S64 R7, R7, 0x1d, R0 ;  /* 0x0000001d07077819 */ /* 0x000fc80000001000 */
[----:B------:R-:W-:-:S04]  /*0130*/  LEA.HI R7, P0, R0, R7, RZ, 0x1 ;  /* 0x0000000700077211 */ /* 0x000fc800078108ff */
[----:B------:R-:W-:Y:S01]  /*0140*/  LEA.HI.X.SX32 R0, R0, RZ, 0x3, P0 ;  /* 0x000000ff00007211 */ /* 0x000fe200000f1eff */
[----:B------:R-:W-:-:S04]  /*0150*/  IMAD.WIDE.U32 R4, R7, -0x3b9aca07, R4 ;  /* 0xc46535f907047825 */ /* 0x000fc800078e0004 */
[----:B------:R-:W-:-:S05]  /*0160*/  IMAD R0, R0, -0x3b9aca07, RZ ;  /* 0xc46535f900007824 */ /* 0x000fca00078e02ff */
[----:B------:R-:W-:-:S05]  /*0170*/  IADD3 R5, PT, PT, R5, -R7, R0 ;  /* 0x8000000705057210 */ /* 0x000fca0007ffe000 */
[----:B------:R-:W-:Y:S01]  /*0180*/  STG.E.64 desc[UR4][R2.64], R4 ;  /* 0x0000000402007986 */ /* 0x000fe2000c101b04 */
[----:B------:R-:W-:Y:S05]  /*0190*/  EXIT ;  /* 0x000000000000794d */ /* 0x000fea0003800000 */
.L_x_1:
        /* <DEDUP_REMOVED lines=14> */
.L_x_32:


//--------------------- .text._Z11setMinEdgesP4EdgePiS1_S1_i --------------------------
	.section	.text._Z11setMinEdgesP4EdgePiS1_S1_i,"ax",@progbits
	.align	128
        .global         _Z11setMinEdgesP4EdgePiS1_S1_i
        .type           _Z11setMinEdgesP4EdgePiS1_S1_i,@function
        .size           _Z11setMinEdgesP4EdgePiS1_S1_i,(.L_x_33 - _Z11setMinEdgesP4EdgePiS1_S1_i)
        .other          _Z11setMinEdgesP4EdgePiS1_S1_i,@"STO_CUDA_ENTRY STV_DEFAULT"
_Z11setMinEdgesP4EdgePiS1_S1_i:
.text._Z11setMinEdgesP4EdgePiS1_S1_i:
[----:B------:R-:W-:Y:S01]  /*0000*/  LDC R1, c[0x0][0x37c] ;  /* 0x0000df00ff017b82 */ /* 0x000fe20000000800 */
[----:B------:R-:W0:Y:S07]  /*0010*/  S2R R0, SR_TID.X ;  /* 0x0000000000007919 */ /* 0x000e2e0000002100 */
[----:B------:R-:W0:Y:S01]  /*0020*/  S2UR UR4, SR_CTAID.X ;  /* 0x00000000000479c3 */ /* 0x000e220000002500 */
[----:B------:R-:W1:Y:S07]  /*0030*/  LDCU UR5, c[0x0][0x3a0] ;  /* 0x00007400ff0577ac */ /* 0x000e6e0008000800 */
[----:B------:R-:W0:Y:S02]  /*0040*/  LDC R3, c[0x0][0x360] ;  /* 0x0000d800ff037b82 */ /* 0x000e240000000800 */
[----:B0-----:R-:W-:-:S05]  /*0050*/  IMAD R0, R3, UR4, R0 ;  /* 0x0000000403007c24 */ /* 0x001fca000f8e0200 */
[----:B-1----:R-:W-:-:S13]  /*0060*/  ISETP.GE.AND P0, PT, R0, UR5, PT ;  /* 0x0000000500007c0c */ /* 0x002fda000bf06270 */
[----:B------:R-:W-:Y:S05]  /*0070*/  @P0 EXIT ;  /* 0x000000000000094d */ /* 0x000fea0003800000 */
[----:B------:R-:W0:Y:S01]  /*0080*/  LDC.64 R10, c[0x0][0x380] ;  /* 0x0000e000ff0a7b82 */ /* 0x000e220000000a00 */
[----:B------:R-:W1:Y:S07]  /*0090*/  LDCU.64 UR4, c[0x0][0x358] ;  /* 0x00006b00ff0477ac */ /* 0x000e6e0008000a00 */
[----:B------:R-:W2:Y:S01]  /*00a0*/  LDC.64 R2, c[0x0][0x398] ;  /* 0x0000e600ff027b82 */ /* 0x000ea20000000a00 */
[----:B0-----:R-:W-:-:S05]  /*00b0*/  IMAD.WIDE R10, R0, 0x10, R10 ;  /* 0x00000010000a7825 */ /* 0x001fca00078e020a */
[----:B-1----:R-:W2:Y:S04]  /*00c0*/  LDG.E R15, desc[UR4][R10.64] ;  /* 0x000000040a0f7981 */ /* 0x002ea8000c1e1900 */
[----:B------:R-:W3:Y:S04]  /*00d0*/  LDG.E R8, desc[UR4][R10.64+0x4] ;  /* 0x000004040a087981 */ /* 0x000ee8000c1e1900 */
[----:B------:R0:W5:Y:S04]  /*00e0*/  LDG.E R6, desc[UR4][R10.64+0x8] ;  /* 0x000008040a067981 */ /* 0x000168000c1e1900 */
[----:B------:R0:W5:Y:S01]  /*00f0*/  LDG.E R7, desc[UR4][R10.64+0xc] ;  /* 0x00000c040a077981 */ /* 0x000162000c1e1900 */
[----:B--2---:R-:W-:-:S05]  /*0100*/  IMAD.WIDE R12, R15, 0x4, R2 ;  /* 0x000000040f0c7825 */ /* 0x004fca00078e0202 */
[----:B------:R-:W2:Y:S01]  /*0110*/  LDG.E R14, desc[UR4][R12.64] ;  /* 0x000000040c0e7981 */ /* 0x000ea2000c1e1900 */
[----:B------:R-:W-:Y:S01]  /*0120*/  BSSY.RECONVERGENT B0, `(.L_x_2) ;  /* 0x0000014000007945 */ /* 0x000fe20003800200 */
[--C-:B------:R-:W-:Y:S01]  /*0130*/  SHF.R.S32.HI R5, RZ, 0x1f, R15.reuse ;  /* 0x0000001fff057819 */ /* 0x100fe2000001140f */
[--C-:B---3--:R-:W-:Y:S01]  /*0140*/  IMAD.MOV.U32 R16, RZ, RZ, R8.reuse ;  /* 0x000000ffff107224 */ /* 0x108fe200078e0008 */
[----:B------:R-:W-:Y:S01]  /*0150*/  SHF.R.S32.HI R9, RZ, 0x1f, R8 ;  /* 0x0000001fff097819 */ /* 0x000fe20000011408 */
[----:B------:R-:W-:Y:S01]  /*0160*/  IMAD.MOV.U32 R4, RZ, RZ, R15 ;  /* 0x000000ffff047224 */ /* 0x000fe200078e000f */
[----:B--2---:R-:W-:-:S13]  /*0170*/  ISETP.NE.AND P0, PT, R15, R14, PT ;  /* 0x0000000e0f00720c */ /* 0x004fda0003f05270 */
[----:B0-----:R-:W-:Y:S05]  /*0180*/  @!P0 BRA `(.L_x_3) ;  /* 0x0000000000348947 */ /* 0x001fea0003800000 */
[----:B------:R-:W-:Y:S01]  /*0190*/  BSSY.RECONVERGENT B1, `(.L_x_4) ;  /* 0x000000a000017945 */ /* 0x000fe20003800200 */
.L_x_5:
[----:B------:R-:W-:-:S05]  /*01a0*/  IMAD.WIDE R4, R14, 0x4, R2 ;  /* 0x000000040e047825 */ /* 0x000fca00078e0202 */
[----:B------:R-:W2:Y:S01]  /*01b0*/  LDG.E R11, desc[UR4][R4.64] ;  /* 0x00000004040b7981 */ /* 0x000ea2000c1e1900 */
[----:B------:R-:W-:Y:S01]  /*01c0*/  IMAD.MOV.U32 R15, RZ, RZ, R14 ;  /* 0x000000ffff0f7224 */ /* 0x000fe200078e000e */
[----:B--2---:R-:W-:Y:S02]  /*01d0*/  ISETP.NE.AND P0, PT, R14, R11, PT ;  /* 0x0000000b0e00720c */ /* 0x004fe40003f05270 */
[----:B------:R0:W-:Y:S01]  /*01e0*/  STG.E desc[UR4][R12.64], R11 ;  /* 0x0000000b0c007986 */ /* 0x0001e2000c101904 */
[----:B------:R-:W-:Y:S02]  /*01f0*/  IMAD.MOV.U32 R14, RZ, RZ, R11 ;  /* 0x000000ffff0e7224 */ /* 0x000fe400078e000b */
[----:B0-----:R-:W-:Y:S02]  /*0200*/  IMAD.MOV.U32 R12, RZ, RZ, R4 ;  /* 0x000000ffff0c7224 */ /* 0x001fe400078e0004 */
[----:B------:R-:W-:-:S06]  /*0210*/  IMAD.MOV.U32 R13, RZ, RZ, R5 ;  /* 0x000000ffff0d7224 */ /* 0x000fcc00078e0005 */
[----:B------:R-:W-:Y:S05]  /*0220*/  @P0 BRA `(.L_x_5) ;  /* 0xfffffffc00dc0947 */ /* 0x000fea000383ffff */
[----:B------:R-:W-:Y:S05]  /*0230*/  BSYNC.RECONVERGENT B1 ;  /* 0x0000000000017941 */ /* 0x000fea0003800200 */
.L_x_4:
[--C-:B------:R-:W-:Y:S01]  /*0240*/  SHF.R.S32.HI R5, RZ, 0x1f, R15.reuse ;  /* 0x0000001fff057819 */ /* 0x100fe2000001140f */
[----:B------:R-:W-:-:S07]  /*0250*/  IMAD.MOV.U32 R4, RZ, RZ, R15 ;  /* 0x000000ffff047224 */ /* 0x000fce00078e000f */
.L_x_3:
[----:B------:R-:W-:Y:S05]  /*0260*/  BSYNC.RECONVERGENT B0 ;  /* 0x0000000000007941 */ /* 0x000fea0003800200 */
.L_x_2:
[----:B------:R-:W0:Y:S02]  /*0270*/  LDCU.64 UR6, c[0x0][0x398] ;  /* 0x00007300ff0677ac */ /* 0x000e240008000a00 */
[----:B0-----:R-:W-:-:S04]  /*0280*/  LEA R10, P0, R8, UR6, 0x2 ;  /* 0x00000006080a7c11 */ /* 0x001fc8000f8010ff */
[----:B------:R-:W-:-:S05]  /*0290*/  LEA.HI.X R11, R8, UR7, R9, 0x2, P0 ;  /* 0x00000007080b7c11 */ /* 0x000fca00080f1409 */
[----:B------:R-:W2:Y:S01]  /*02a0*/  LDG.E R13, desc[UR4][R10.64] ;  /* 0x000000040a0d7981 */ /* 0x000ea2000c1e1900 */
[----:B------:R-:W-:Y:S01]  /*02b0*/  BSSY.RECONVERGENT B0, `(.L_x_6) ;  /* 0x0000012000007945 */ /* 0x000fe20003800200 */
[----:B--2---:R-:W-:-:S13]  /*02c0*/  ISETP.NE.AND P0, PT, R16, R13, PT ;  /* 0x0000000d1000720c */ /* 0x004fda0003f05270 */
[----:B------:R-:W-:Y:S05]  /*02d0*/  @!P0 BRA `(.L_x_7) ;  /* 0x00000000003c8947 */ /* 0x000fea0003800000 */
[----:B------:R-:W-:Y:S01]  /*02e0*/  BSSY.RECONVERGENT B1, `(.L_x_8) ;  /* 0x000000c000017945 */ /* 0x000fe20003800200 */
[----:B------:R-:W-:Y:S02]  /*02f0*/  IMAD.MOV.U32 R8, RZ, RZ, R10 ;  /* 0x000000ffff087224 */ /* 0x000fe400078e000a */
[----:B------:R-:W-:-:S07]  /*0300*/  IMAD.MOV.U32 R9, RZ, RZ, R11 ;  /* 0x000000ffff097224 */ /* 0x000fce00078e000b */
.L_x_9:
        /* <DEDUP_REMOVED lines=10> */
.L_x_8:
[--C-:B------:R-:W-:Y:S01]  /*03b0*/  SHF.R.S32.HI R9, RZ, 0x1f, R16.reuse ;  /* 0x0000001fff097819 */ /* 0x100fe20000011410 */
[----:B------:R-:W-:-:S07]  /*03c0*/  IMAD.MOV.U32 R8, RZ, RZ, R16 ;  /* 0x000000ffff087224 */ /* 0x000fce00078e0010 */
.L_x_7:
[----:B------:R-:W-:Y:S05]  /*03d0*/  BSYNC.RECONVERGENT B0 ;  /* 0x0000000000007941 */ /* 0x000fea0003800200 */
.L_x_6:
[----:B------:R-:W-:-:S13]  /*03e0*/  ISETP.NE.AND P0, PT, R15, R16, PT ;  /* 0x000000100f00720c */ /* 0x000fda0003f05270 */
[----:B------:R-:W-:Y:S05]  /*03f0*/  @!P0 EXIT ;  /* 0x000000000000894d */ /* 0x000fea0003800000 */
[----:B------:R-:W0:Y:S01]  /*0400*/  LDCU.64 UR6, c[0x0][0x390] ;  /* 0x00007200ff0677ac */ /* 0x000e220008000a00 */
[C---:B------:R-:W-:Y:S01]  /*0410*/  IMAD.SHL.U32 R11, R4.reuse, 0x4, RZ ;  /* 0x00000004040b7824 */ /* 0x040fe200078e00ff */
[----:B------:R-:W-:-:S04]  /*0420*/  SHF.L.U64.HI R10, R4, 0x2, R5 ;  /* 0x00000002040a7819 */ /* 0x000fc80000010205 */
[----:B0-----:R-:W-:-:S04]  /*0430*/  IADD3 R2, P0, PT, R11, UR6, RZ ;  /* 0x000000060b027c10 */ /* 0x001fc8000ff1e0ff */
[----:B------:R-:W-:-:S06]  /*0440*/  IADD3.X R3, PT, PT, R10, UR7, RZ, P0, !PT ;  /* 0x000000070a037c10 */ /* 0x000fcc00087fe4ff */
[----:B------:R-:W2:Y:S01]  /*0450*/  LDG.E R3, desc[UR4][R2.64] ;  /* 0x0000000402037981 */ /* 0x000ea2000c1e1900 */
[----:B-----5:R-:W-:Y:S01]  /*0460*/  IMAD R6, R6, R7, RZ ;  /* 0x0000000706067224 */ /* 0x020fe200078e02ff */
[----:B------:R-:W-:Y:S01]  /*0470*/  BSSY.RECONVERGENT B0, `(.L_x_10) ;  /* 0x000000b000007945 */ /* 0x000fe20003800200 */
[C---:B------:R-:W-:Y:S01]  /*0480*/  IMAD.SHL.U32 R7, R8.reuse, 0x4, RZ ;  /* 0x0000000408077824 */ /* 0x040fe200078e00ff */
[----:B------:R-:W-:-:S04]  /*0490*/  SHF.L.U64.HI R8, R8, 0x2, R9 ;  /* 0x0000000208087819 */ /* 0x000fc80000010209 */
[----:B------:R-:W-:-:S04]  /*04a0*/  IADD3 R4, P1, PT, R7, UR6, RZ ;  /* 0x0000000607047c10 */ /* 0x000fc8000ff3e0ff */
[----:B------:R-:W-:Y:S02]  /*04b0*/  IADD3.X R5, PT, PT, R8, UR7, RZ, P1, !PT ;  /* 0x0000000708057c10 */ /* 0x000fe40008ffe4ff */
[----:B--2---:R-:W-:-:S13]  /*04c0*/  ISETP.NE.AND P0, PT, R6, R3, PT ;  /* 0x000000030600720c */ /* 0x004fda0003f05270 */
[----:B------:R-:W-:Y:S05]  /*04d0*/  @P0 BRA `(.L_x_11) ;  /* 0x0000000000100947 */ /* 0x000fea0003800000 */
[----:B------:R-:W0:Y:S02]  /*04e0*/  LDCU.64 UR8, c[0x0][0x388] ;  /* 0x00007100ff0877ac */ /* 0x000e240008000a00 */
[----:B0-----:R-:W-:-:S04]  /*04f0*/  IADD3 R2, P0, PT, R11, UR8, RZ ;  /* 0x000000080b027c10 */ /* 0x001fc8000ff1e0ff */
[----:B------:R-:W-:-:S05]  /*0500*/  IADD3.X R3, PT, PT, R10, UR9, RZ, P0, !PT ;  /* 0x000000090a037c10 */ /* 0x000fca00087fe4ff */
[----:B------:R0:W5:Y:S04]  /*0510*/  ATOMG.E.EXCH.STRONG.GPU PT, RZ, desc[UR4][R2.64], R0 ;  /* 0x8000000002ff79a8 */ /* 0x000168000c1ef104 */
.L_x_11:
[----:B------:R-:W-:Y:S05]  /*0520*/  BSYNC.RECONVERGENT B0 ;  /* 0x0000000000007941 */ /* 0x000fea0003800200 */
.L_x_10:
[----:B------:R-:W2:Y:S02]  /*0530*/  LDG.E R5, desc[UR4][R4.64] ;  /* 0x0000000404057981 */ /* 0x000ea4000c1e1900 */
[----:B--2---:R-:W-:-:S13]  /*0540*/  ISETP.NE.AND P0, PT, R6, R5, PT ;  /* 0x000000050600720c */ /* 0x004fda0003f05270 */
[----:B------:R-:W-:Y:S05]  /*0550*/  @P0 EXIT ;  /* 0x000000000000094d */ /* 0x000fea0003800000 */
[----:B------:R-:W0:Y:S02]  /*0560*/  LDCU.64 UR6, c[0x0][0x388] ;  /* 0x00007100ff0677ac */ /* 0x000e240008000a00 */
[----:B0-----:R-:W-:-:S04]  /*0570*/  IADD3 R2, P0, PT, R7, UR6, RZ ;  /* 0x0000000607027c10 */ /* 0x001fc8000ff1e0ff */
[----:B------:R-:W-:-:S05]  /*0580*/  IADD3.X R3, PT, PT, R8, UR7, RZ, P0, !PT ;  /* 0x0000000708037c10 */ /* 0x000fca00087fe4ff */
[----:B------:R-:W-:Y:S01]  /*0590*/  ATOMG.E.EXCH.STRONG.GPU PT, RZ, desc[UR4][R2.64], R0 ;  /* 0x8000000002ff79a8 */ /* 0x000fe2000c1ef104 */
[----:B------:R-:W-:Y:S05]  /*05a0*/  EXIT ;  /* 0x000000000000794d */ /* 0x000fea0003800000 */
.L_x_12:
        /* <DEDUP_REMOVED lines=13> */
.L_x_33:


//--------------------- .text._Z15mergeComponentsP4EdgePiS1_S1_PxS1_i --------------------------
	.section	.text._Z15mergeComponentsP4EdgePiS1_S1_PxS1_i,"ax",@progbits
	.align	128
        .global         _Z15mergeComponentsP4EdgePiS1_S1_PxS1_i
        .type           _Z15mergeComponentsP4EdgePiS1_S1_PxS1_i,@function
        .size           _Z15mergeComponentsP4EdgePiS1_S1_PxS1_i,(.L_x_34 - _Z15mergeComponentsP4EdgePiS1_S1_PxS1_i)
        .other          _Z15mergeComponentsP4EdgePiS1_S1_PxS1_i,@"STO_CUDA_ENTRY STV_DEFAULT"
_Z15mergeComponentsP4EdgePiS1_S1_PxS1_i:
.text._Z15mergeComponentsP4EdgePiS1_S1_PxS1_i:
        /* <DEDUP_REMOVED lines=9> */
[----:B------:R-:W1:Y:S01]  /*0090*/  LDCU.64 UR4, c[0x0][0x358] ;  /* 0x00006b00ff0477ac */ /* 0x000e620008000a00 */
[----:B0-----:R-:W-:-:S05]  /*00a0*/  IMAD.WIDE R2, R5, 0x4, R2 ;  /* 0x0000000405027825 */ /* 0x001fca00078e0202 */
[----:B-1----:R-:W2:Y:S02]  /*00b0*/  LDG.E R0, desc[UR4][R2.64] ;  /* 0x0000000402007981 */ /* 0x002ea4000c1e1900 */
[----:B--2---:R-:W-:-:S13]  /*00c0*/  ISETP.NE.AND P0, PT, R0, -0x1, PT ;  /* 0xffffffff0000780c */ /* 0x004fda0003f05270 */
[----:B------:R-:W-:Y:S05]  /*00d0*/  @!P0 EXIT ;  /* 0x000000000000894d */ /* 0x000fea0003800000 */
[----:B------:R-:W0:Y:S08]  /*00e0*/  LDC.64 R6, c[0x0][0x380] ;  /* 0x0000e000ff067b82 */ /* 0x000e300000000a00 */
[----:B------:R-:W1:Y:S01]  /*00f0*/  LDC.64 R2, c[0x0][0x390] ;  /* 0x0000e400ff027b82 */ /* 0x000e620000000a00 */
[----:B0-----:R-:W-:-:S05]  /*0100*/  IMAD.WIDE R6, R0, 0x10, R6 ;  /* 0x0000001000067825 */ /* 0x001fca00078e0206 */
[----:B------:R-:W1:Y:S04]  /*0110*/  LDG.E R11, desc[UR4][R6.64] ;  /* 0x00000004060b7981 */ /* 0x000e68000c1e1900 */
[----:B------:R0:W5:Y:S04]  /*0120*/  LDG.E R12, desc[UR4][R6.64+0x4] ;  /* 0x00000404060c7981 */ /* 0x000168000c1e1900 */
[----:B------:R0:W5:Y:S04]  /*0130*/  LDG.E R4, desc[UR4][R6.64+0x8] ;  /* 0x0000080406047981 */ /* 0x000168000c1e1900 */
[----:B------:R0:W5:Y:S01]  /*0140*/  LDG.E R5, desc[UR4][R6.64+0xc] ;  /* 0x00000c0406057981 */ /* 0x000162000c1e1900 */
[----:B-1----:R-:W-:-:S05]  /*0150*/  IMAD.WIDE R8, R11, 0x4, R2 ;  /* 0x000000040b087825 */ /* 0x002fca00078e0202 */
[----:B------:R-:W2:Y:S01]  /*0160*/  LDG.E R10, desc[UR4][R8.64] ;  /* 0x00000004080a7981 */ /* 0x000ea2000c1e1900 */
[----:B------:R-:W-:Y:S01]  /*0170*/  BSSY.RECONVERGENT B0, `(.L_x_13) ;  /* 0x000000f000007945 */ /* 0x000fe20003800200 */
[----:B--2---:R-:W-:-:S13]  /*0180*/  ISETP.NE.AND P0, PT, R11, R10, PT ;  /* 0x0000000a0b00720c */ /* 0x004fda0003f05270 */
[----:B0-----:R-:W-:Y:S05]  /*0190*/  @!P0 BRA `(.L_x_14) ;  /* 0x0000000000308947 */ /* 0x001fea0003800000 */
[----:B------:R-:W-:Y:S01]  /*01a0*/  BSSY.RECONVERGENT B1, `(.L_x_15) ;  /* 0x000000a000017945 */ /* 0x000fe20003800200 */
.L_x_16:
[----:B------:R-:W-:-:S05]  /*01b0*/  IMAD.WIDE R6, R10, 0x4, R2 ;  /* 0x000000040a067825 */ /* 0x000fca00078e0202 */
[----:B------:R-:W2:Y:S01]  /*01c0*/  LDG.E R11, desc[UR4][R6.64] ;  /* 0x00000004060b7981 */ /* 0x000ea2000c1e1900 */
[----:B------:R-:W-:Y:S01]  /*01d0*/  IMAD.MOV.U32 R13, RZ, RZ, R10 ;  /* 0x000000ffff0d7224 */ /* 0x000fe200078e000a */
[-C--:B--2---:R-:W-:Y:S02]  /*01e0*/  ISETP.NE.AND P0, PT, R10, R11.reuse, PT ;  /* 0x0000000b0a00720c */ /* 0x084fe40003f05270 */
[----:B------:R0:W-:Y:S01]  /*01f0*/  STG.E desc[UR4][R8.64], R11 ;  /* 0x0000000b08007986 */ /* 0x0001e2000c101904 */
[----:B------:R-:W-:Y:S02]  /*0200*/  MOV R10, R11 ;  /* 0x0000000b000a7202 */ /* 0x000fe40000000f00 */
[----:B0-----:R-:W-:Y:S01]  /*0210*/  MOV R8, R6 ;  /* 0x0000000600087202 */ /* 0x001fe20000000f00 */
[----:B------:R-:W-:-:S07]  /*0220*/  IMAD.MOV.U32 R9, RZ, RZ, R7 ;  /* 0x000000ffff097224 */ /* 0x000fce00078e0007 */
[----:B------:R-:W-:Y:S05]  /*0230*/  @P0 BRA `(.L_x_16) ;  /* 0xfffffffc00dc0947 */ /* 0x000fea000383ffff */
[----:B------:R-:W-:Y:S05]  /*0240*/  BSYNC.RECONVERGENT B1 ;  /* 0x0000000000017941 */ /* 0x000fea0003800200 */
.L_x_15:
[----:B------:R-:W-:-:S07]  /*0250*/  IMAD.MOV.U32 R11, RZ, RZ, R13 ;  /* 0x000000ffff0b7224 */ /* 0x000fce00078e000d */
.L_x_14:
[----:B------:R-:W-:Y:S05]  /*0260*/  BSYNC.RECONVERGENT B0 ;  /* 0x0000000000007941 */ /* 0x000fea0003800200 */
.L_x_13:
[----:B-----5:R-:W-:-:S05]  /*0270*/  IMAD.WIDE R6, R12, 0x4, R2 ;  /* 0x000000040c067825 */ /* 0x020fca00078e0202 */
[----:B------:R-:W2:Y:S01]  /*0280*/  LDG.E R9, desc[UR4][R6.64] ;  /* 0x0000000406097981 */ /* 0x000ea2000c1e1900 */
[----:B------:R-:W-:Y:S01]  /*0290*/  BSSY.RECONVERGENT B0, `(.L_x_17) ;  /* 0x000000f000007945 */ /* 0x000fe20003800200 */
[----:B--2---:R-:W-:-:S13]  /*02a0*/  ISETP.NE.AND P0, PT, R12, R9, PT ;  /* 0x000000090c00720c */ /* 0x004fda0003f05270 */
[----:B------:R-:W-:Y:S05]  /*02b0*/  @!P0 BRA `(.L_x_18) ;  /* 0x0000000000308947 */ /* 0x000fea0003800000 */
[----:B------:R-:W-:Y:S01]  /*02c0*/  BSSY.RECONVERGENT B1, `(.L_x_18) ;  /* 0x000000b000017945 */ /* 0x000fe20003800200 */
[----:B------:R-:W-:-:S07]  /*02d0*/  MOV R13, R9 ;  /* 0x00000009000d7202 */ /* 0x000fce0000000f00 */
.L_x_19:
        /* <DEDUP_REMOVED lines=10> */
.L_x_18:
[----:B------:R-:W-:Y:S05]  /*0380*/  BSYNC.RECONVERGENT B0 ;  /* 0x0000000000007941 */ /* 0x000fea0003800200 */
.L_x_17:
[----:B------:R-:W-:-:S13]  /*0390*/  ISETP.NE.AND P0, PT, R11, R12, PT ;  /* 0x0000000c0b00720c */ /* 0x000fda0003f05270 */
[----:B------:R-:W-:Y:S05]  /*03a0*/  @!P0 EXIT ;  /* 0x000000000000894d */ /* 0x000fea0003800000 */
[CC--:B------:R-:W-:Y:S02]  /*03b0*/  VIMNMX R10, PT, PT, R12.reuse, R11.reuse, !PT ;  /* 0x0000000b0c0a7248 */ /* 0x0c0fe40007fe0100 */
[----:B------:R-:W-:-:S03]  /*03c0*/  VIMNMX R11, PT, PT, R12, R11, PT ;  /* 0x0000000b0c0b7248 */ /* 0x000fc60003fe0100 */
[----:B------:R-:W-:-:S06]  /*03d0*/  IMAD.WIDE R2, R10, 0x4, R2 ;  /* 0x000000040a027825 */ /* 0x000fcc00078e0202 */
[----:B------:R-:W2:Y:S02]  /*03e0*/  ATOMG.E.CAS.STRONG.GPU PT, R3, [R2], R10, R11 ;  /* 0x0000000a020373a9 */ /* 0x000ea400001ee10b */
[----:B--2---:R-:W-:-:S13]  /*03f0*/  ISETP.NE.AND P0, PT, R3, R10, PT ;  /* 0x0000000a0300720c */ /* 0x004fda0003f05270 */
[----:B------:R-:W-:Y:S05]  /*0400*/  @P0 EXIT ;  /* 0x000000000000094d */ /* 0x000fea0003800000 */
[----:B------:R-:W0:Y:S01]  /*0410*/  LDC.64 R2, c[0x0][0x398] ;  /* 0x0000e600ff027b82 */ /* 0x000e220000000a00 */
[----:B------:R-:W-:Y:S02]  /*0420*/  IMAD R4, R4, R5, RZ ;  /* 0x0000000504047224 */ /* 0x000fe400078e02ff */
[----:B------:R-:W-:-:S03]  /*0430*/  IMAD.MOV.U32 R11, RZ, RZ, 0x1 ;  /* 0x00000001ff0b7424 */ /* 0x000fc600078e00ff */
[----:B------:R-:W-:Y:S02]  /*0440*/  SHF.R.S32.HI R5, RZ, 0x1f, R4 ;  /* 0x0000001fff057819 */ /* 0x000fe40000011404 */
[----:B------:R-:W1:Y:S08]  /*0450*/  LDC.64 R6, c[0x0][0x3a0] ;  /* 0x0000e800ff067b82 */ /* 0x000e700000000a00 */
[----:B------:R-:W2:Y:S01]  /*0460*/  LDC.64 R8, c[0x0][0x3a8] ;  /* 0x0000ea00ff087b82 */ /* 0x000ea20000000a00 */
[----:B0-----:R-:W-:-:S05]  /*0470*/  IMAD.WIDE R2, R0, 0x4, R2 ;  /* 0x0000000400027825 */ /* 0x001fca00078e0202 */
[----:B------:R-:W-:Y:S04]  /*0480*/  ATOMG.E.EXCH.STRONG.GPU PT, RZ, desc[UR4][R2.64], R11 ;  /* 0x8000000b02ff79a8 */ /* 0x000fe8000c1ef104 */
[----:B-1----:R-:W-:Y:S04]  /*0490*/  REDG.E.ADD.64.STRONG.GPU desc[UR4][R6.64], R4 ;  /* 0x000000040600798e */ /* 0x002fe8000c12e504 */
[----:B--2---:R-:W-:Y:S01]  /*04a0*/  STG.E desc[UR4][R8.64], R11 ;  /* 0x0000000b08007986 */ /* 0x004fe2000c101904 */
[----:B------:R-:W-:Y:S05]  /*04b0*/  EXIT ;  /* 0x000000000000794d */ /* 0x000fea0003800000 */
.L_x_20:
        /* <DEDUP_REMOVED lines=12> */
.L_x_34:


//--------------------- .text._Z12findMinEdgesP4EdgePiS1_i --------------------------
	.section	.text._Z12findMinEdgesP4EdgePiS1_i,"ax",@progbits
	.align	128
        .global         _Z12findMinEdgesP4EdgePiS1_i
        .type           _Z12findMinEdgesP4EdgePiS1_i,@function
        .size           _Z12findMinEdgesP4EdgePiS1_i,(.L_x_35 - _Z12findMinEdgesP4EdgePiS1_i)
        .other          _Z12findMinEdgesP4EdgePiS1_i,@"STO_CUDA_ENTRY STV_DEFAULT"
_Z12findMinEdgesP4EdgePiS1_i:
.text._Z12findMinEdgesP4EdgePiS1_i:
        /* <DEDUP_REMOVED lines=10> */
[----:B0-----:R-:W-:-:S06]  /*00a0*/  IMAD.WIDE R8, R3, 0x10, R8 ;  /* 0x0000001003087825 */ /* 0x001fcc00078e0208 */
[----:B------:R-:W0:Y:S01]  /*00b0*/  LDC.64 R2, c[0x0][0x390] ;  /* 0x0000e400ff027b82 */ /* 0x000e220000000a00 */
[----:B-1----:R-:W0:Y:S04]  /*00c0*/  LDG.E R13, desc[UR4][R8.64] ;  /* 0x00000004080d7981 */ /* 0x002e28000c1e1900 */
[----:B------:R-:W2:Y:S04]  /*00d0*/  LDG.E R14, desc[UR4][R8.64+0x4] ;  /* 0x00000404080e7981 */ /* 0x000ea8000c1e1900 */
[----:B------:R1:W5:Y:S04]  /*00e0*/  LDG.E R0, desc[UR4][R8.64+0x8] ;  /* 0x0000080408007981 */ /* 0x000368000c1e1900 */
[----:B------:R1:W5:Y:S01]  /*00f0*/  LDG.E R7, desc[UR4][R8.64+0xc] ;  /* 0x00000c0408077981 */ /* 0x000362000c1e1900 */
[----:B0-----:R-:W-:-:S05]  /*0100*/  IMAD.WIDE R10, R13, 0x4, R2 ;  /* 0x000000040d0a7825 */ /* 0x001fca00078e0202 */
[----:B------:R-:W3:Y:S01]  /*0110*/  LDG.E R6, desc[UR4][R10.64] ;  /* 0x000000040a067981 */ /* 0x000ee2000c1e1900 */
[----:B------:R-:W-:Y:S01]  /*0120*/  BSSY.RECONVERGENT B0, `(.L_x_21) ;  /* 0x0000014000007945 */ /* 0x000fe20003800200 */
[--C-:B------:R-:W-:Y:S01]  /*0130*/  SHF.R.S32.HI R5, RZ, 0x1f, R13.reuse ;  /* 0x0000001fff057819 */ /* 0x100fe2000001140d */
[--C-:B--2---:R-:W-:Y:S01]  /*0140*/  IMAD.MOV.U32 R12, RZ, RZ, R14.reuse ;  /* 0x000000ffff0c7224 */ /* 0x104fe200078e000e */
[----:B------:R-:W-:Y:S01]  /*0150*/  SHF.R.S32.HI R15, RZ, 0x1f, R14 ;  /* 0x0000001fff0f7819 */ /* 0x000fe2000001140e */
[----:B------:R-:W-:Y:S01]  /*0160*/  IMAD.MOV.U32 R4, RZ, RZ, R13 ;  /* 0x000000ffff047224 */ /* 0x000fe200078e000d */
[----:B---3--:R-:W-:-:S13]  /*0170*/  ISETP.NE.AND P0, PT, R13, R6, PT ;  /* 0x000000060d00720c */ /* 0x008fda0003f05270 */
[----:B-1----:R-:W-:Y:S05]  /*0180*/  @!P0 BRA `(.L_x_22) ;  /* 0x0000000000348947 */ /* 0x002fea0003800000 */
[----:B------:R-:W-:Y:S01]  /*0190*/  BSSY.RECONVERGENT B1, `(.L_x_23) ;  /* 0x000000a000017945 */ /* 0x000fe20003800200 */
.L_x_24:
[----:B------:R-:W-:-:S05]  /*01a0*/  IMAD.WIDE R4, R6, 0x4, R2 ;  /* 0x0000000406047825 */ /* 0x000fca00078e0202 */
[----:B------:R-:W2:Y:S01]  /*01b0*/  LDG.E R9, desc[UR4][R4.64] ;  /* 0x0000000404097981 */ /* 0x000ea2000c1e1900 */
[----:B------:R-:W-:Y:S01]  /*01c0*/  IMAD.MOV.U32 R13, RZ, RZ, R6 ;  /* 0x000000ffff0d7224 */ /* 0x000fe200078e0006 */
[----:B--2---:R-:W-:Y:S02]  /*01d0*/  ISETP.NE.AND P0, PT, R6, R9, PT ;  /* 0x000000090600720c */ /* 0x004fe40003f05270 */
[----:B------:R0:W-:Y:S01]  /*01e0*/  STG.E desc[UR4][R10.64], R9 ;  /* 0x000000090a007986 */ /* 0x0001e2000c101904 */
[----:B------:R-:W-:Y:S02]  /*01f0*/  IMAD.MOV.U32 R6, RZ, RZ, R9 ;  /* 0x000000ffff067224 */ /* 0x000fe400078e0009 */
[----:B0-----:R-:W-:Y:S01]  /*0200*/  IMAD.MOV.U32 R10, RZ, RZ, R4 ;  /* 0x000000ffff0a7224 */ /* 0x001fe200078e0004 */
[----:B------:R-:W-:-:S07]  /*0210*/  MOV R11, R5 ;  /* 0x00000005000b7202 */ /* 0x000fce0000000f00 */
[----:B------:R-:W-:Y:S05]  /*0220*/  @P0 BRA `(.L_x_24) ;  /* 0xfffffffc00dc0947 */ /* 0x000fea000383ffff */
[----:B------:R-:W-:Y:S05]  /*0230*/  BSYNC.RECONVERGENT B1 ;  /* 0x0000000000017941 */ /* 0x000fea0003800200 */
.L_x_23:
[--C-:B------:R-:W-:Y:S01]  /*0240*/  SHF.R.S32.HI R5, RZ, 0x1f, R13.reuse ;  /* 0x0000001fff057819 */ /* 0x100fe2000001140d */
[----:B------:R-:W-:-:S07]  /*0250*/  IMAD.MOV.U32 R4, RZ, RZ, R13 ;  /* 0x000000ffff047224 */ /* 0x000fce00078e000d */
.L_x_22:
[----:B------:R-:W-:Y:S05]  /*0260*/  BSYNC.RECONVERGENT B0 ;  /* 0x0000000000007941 */ /* 0x000fea0003800200 */
.L_x_21:
        /* <DEDUP_REMOVED lines=8> */
[----:B------:R-:W-:-:S07]  /*02f0*/  IMAD.MOV.U32 R15, RZ, RZ, R11 ;  /* 0x000000ffff0f7224 */ /* 0x000fce00078e000b */
.L_x_28:
[----:B------:R-:W-:-:S05]  /*0300*/  IMAD.WIDE R10, R15, 0x4, R2 ;  /* 0x000000040f0a7825 */ /* 0x000fca00078e0202 */
[----:B------:R-:W2:Y:S01]  /*0310*/  LDG.E R6, desc[UR4][R10.64] ;  /* 0x000000040a067981 */ /* 0x000ea2000c1e1900 */
[----:B------:R-:W-:Y:S02]  /*0320*/  MOV R12, R15 ;  /* 0x0000000f000c7202 */ /* 0x000fe40000000f00 */
[-C--:B--2---:R-:W-:Y:S01]  /*0330*/  ISETP.NE.AND P0, PT, R15, R6.reuse, PT ;  /* 0x000000060f00720c */ /* 0x084fe20003f05270 */
[----:B------:R0:W-:Y:S01]  /*0340*/  STG.E desc[UR4][R8.64], R6 ;  /* 0x0000000608007986 */ /* 0x0001e2000c101904 */
[----:B------:R-:W-:Y:S01]  /*0350*/  MOV R15, R6 ;  /* 0x00000006000f7202 */ /* 0x000fe20000000f00 */
[----:B0-----:R-:W-:Y:S02]  /*0360*/  IMAD.MOV.U32 R8, RZ, RZ, R10 ;  /* 0x000000ffff087224 */ /* 0x001fe400078e000a */
[----:B------:R-:W-:-:S08]  /*0370*/  IMAD.MOV.U32 R9, RZ, RZ, R11 ;  /* 0x000000ffff097224 */ /* 0x000fd000078e000b */
[----:B------:R-:W-:Y:S05]  /*0380*/  @P0 BRA `(.L_x_28) ;  /* 0xfffffffc00dc0947 */ /* 0x000fea000383ffff */
[----:B------:R-:W-:Y:S05]  /*0390*/  BSYNC.RECONVERGENT B1 ;  /* 0x0000000000017941 */ /* 0x000fea0003800200 */
.L_x_27:
[--C-:B------:R-:W-:Y:S01]  /*03a0*/  SHF.R.S32.HI R15, RZ, 0x1f, R12.reuse ;  /* 0x0000001fff0f7819 */ /* 0x100fe2000001140c */
[----:B------:R-:W-:-:S07]  /*03b0*/  IMAD.MOV.U32 R14, RZ, RZ, R12 ;  /* 0x000000ffff0e7224 */ /* 0x000fce00078e000c */
.L_x_26:
[----:B------:R-:W-:Y:S05]  /*03c0*/  BSYNC.RECONVERGENT B0 ;  /* 0x0000000000007941 */ /* 0x000fea0003800200 */
.L_x_25:
[----:B------:R-:W-:-:S13]  /*03d0*/  ISETP.NE.AND P0, PT, R13, R12, PT ;  /* 0x0000000c0d00720c */ /* 0x000fda0003f05270 */
[----:B------:R-:W-:Y:S05]  /*03e0*/  @!P0 EXIT ;  /* 0x000000000000894d */ /* 0x000fea0003800000 */
[----:B------:R-:W0:Y:S01]  /*03f0*/  LDCU.64 UR6, c[0x0][0x388] ;  /* 0x00007100ff0677ac */ /* 0x000e220008000a00 */
[----:B-----5:R-:W-:Y:S01]  /*0400*/  IMAD R7, R0, R7, RZ ;  /* 0x0000000700077224 */ /* 0x020fe200078e02ff */
[----:B0-----:R-:W-:Y:S02]  /*0410*/  LEA R2, P0, R4, UR6, 0x2 ;  /* 0x0000000604027c11 */ /* 0x001fe4000f8010ff */
[----:B------:R-:W-:Y:S02]  /*0420*/  LEA R8, P1, R14, UR6, 0x2 ;  /* 0x000000060e087c11 */ /* 0x000fe4000f8210ff */
[----:B------:R-:W-:Y:S02]  /*0430*/  LEA.HI.X R3, R4, UR7, R5, 0x2, P0 ;  /* 0x0000000704037c11 */ /* 0x000fe400080f1405 */
[----:B------:R-:W-:-:S03]  /*0440*/  LEA.HI.X R9, R14, UR7, R15, 0x2, P1 ;  /* 0x000000070e097c11 */ /* 0x000fc600088f140f */
[----:B------:R-:W-:Y:S04]  /*0450*/  REDG.E.MIN.S32.STRONG.GPU desc[UR4][R2.64], R7 ;  /* 0x000000070200798e */ /* 0x000fe8000c92e304 */
[----:B------:R-:W-:Y:S01]  /*0460*/  REDG.E.MIN.S32.STRONG.GPU desc[UR4][R8.64], R7 ;  /* 0x000000070800798e */ /* 0x000fe2000c92e304 */
[----:B------:R-:W-:Y:S05]  /*0470*/  EXIT ;  /* 0x000000000000794d */ /* 0x000fea0003800000 */
.L_x_29:
        /* <DEDUP_REMOVED lines=16> */
.L_x_35:


//--------------------- .text._Z10initArraysPiS_i --------------------------
	.section	.text._Z10initArraysPiS_i,"ax",@progbits
	.align	128
        .global         _Z10initArraysPiS_i
        .type           _Z10initArraysPiS_i,@function
        .size           _Z10initArraysPiS_i,(.L_x_36 - _Z10initArraysPiS_i)
        .other          _Z10initArraysPiS_i,@"STO_CUDA_ENTRY STV_DEFAULT"
_Z10initArraysPiS_i:
.text._Z10initArraysPiS_i:
        /* <DEDUP_REMOVED lines=10> */
[----:B------:R-:W-:-:S06]  /*00a0*/  MOV R9, 0x7fffffff ;  /* 0x7fffffff00097802 */ /* 0x000fcc0000000f00 */
[----:B------:R-:W2:Y:S01]  /*00b0*/  LDC.64 R4, c[0x0][0x388] ;  /* 0x0000e200ff047b82 */ /* 0x000ea20000000a00 */
[----:B0-----:R-:W-:-:S04]  /*00c0*/  IMAD.WIDE R2, R7, 0x4, R2 ;  /* 0x0000000407027825 */ /* 0x001fc800078e0202 */
[----:B--2---:R-:W-:Y:S01]  /*00d0*/  IMAD.WIDE R4, R7, 0x4, R4 ;  /* 0x0000000407047825 */ /* 0x004fe200078e0204 */
[----:B------:R-:W-:-:S05]  /*00e0*/  MOV R7, 0xffffffff ;  /* 0xffffffff00077802 */ /* 0x000fca0000000f00 */
[----:B-1----:R-:W-:Y:S04]  /*00f0*/  STG.E desc[UR4][R2.64], R7 ;  /* 0x0000000702007986 */ /* 0x002fe8000c101904 */
[----:B------:R-:W-:Y:S01]  /*0100*/  STG.E desc[UR4][R4.64], R9 ;  /* 0x0000000904007986 */ /* 0x000fe2000c101904 */
[----:B------:R-:W-:Y:S05]  /*0110*/  EXIT ;  /* 0x000000000000794d */ /* 0x000fea0003800000 */
.L_x_30:
        /* <DEDUP_REMOVED lines=14> */
.L_x_36:


//--------------------- .nv.shared.reserved.0     --------------------------
	.section	.nv.shared.reserved.0,"aw",@nobits
	.weak		__nv_reservedSMEM_offset_0_alias
	.size		__nv_reservedSMEM_offset_0_alias, 0, 64
	.other		__nv_reservedSMEM_offset_0_alias,@"STO_CUDA_RESERVED_SHARED STV_DEFAULT"
__nv_reservedSMEM_offset_0_alias:
	.zero		0
	.zero		64


//--------------------- .nv.constant0._Z13initComponentPii --------------------------
	.section	.nv.constant0._Z13initComponentPii,"a",@progbits
	.sectionflags	@""
	.align	4
.nv.constant0._Z13initComponentPii:
	.zero		908


//--------------------- .nv.constant0._Z18compressComponentsPiiPx --------------------------
	.section	.nv.constant0._Z18compressComponentsPiiPx,"a",@progbits
	.sectionflags	@""
	.align	4
.nv.constant0._Z18compressComponentsPiiPx:
	.zero		920


//--------------------- .nv.constant0._Z11setMinEdgesP4EdgePiS1_S1_i --------------------------
	.section	.nv.constant0._Z11setMinEdgesP4EdgePiS1_S1_i,"a",@progbits
	.sectionflags	@""
	.align	4
.nv.constant0._Z11setMinEdgesP4EdgePiS1_S1_i:
	.zero		932


//--------------------- .nv.constant0._Z15mergeComponentsP4EdgePiS1_S1_PxS1_i --------------------------
	.section	.nv.constant0._Z15mergeComponentsP4EdgePiS1_S1_PxS1_i,"a",@progbits
	.sectionflags	@""
	.align	4
.nv.constant0._Z15mergeComponentsP4EdgePiS1_S1_PxS1_i:
	.zero		948


//--------------------- .nv.constant0._Z12findMinEdgesP4EdgePiS1_i --------------------------
	.section	.nv.constant0._Z12findMinEdgesP4EdgePiS1_i,"a",@progbits
	.sectionflags	@""
	.align	4
.nv.constant0._Z12findMinEdgesP4EdgePiS1_i:
	.zero		924


//--------------------- .nv.constant0._Z10initArraysPiS_i --------------------------
	.section	.nv.constant0._Z10initArraysPiS_i,"a",@progbits
	.sectionflags	@""
	.align	4
.nv.constant0._Z10initArraysPiS_i:
	.zero		916


//--------------------- SYMBOLS --------------------------

	.type		.nv.reservedSmem.offset0,@object
	.size		.nv.reservedSmem.offset0,0x4
